//
// Generated by NVIDIA NVVM Compiler
//
// Compiler Build ID: CL-36424714
// Cuda compilation tools, release 13.0, V13.0.88
// Based on NVVM 20.0.0
//

.version 9.0
.target sm_100
.address_size 64

	// .globl	_Z10INITIALIZEidPdS_S_
.func  (.param .b64 func_retval0) __internal_accurate_pow
(
	.param .b64 __internal_accurate_pow_param_0
)
;
.extern .shared .align 16 .b8 sm[];

.visible .entry _Z10INITIALIZEidPdS_S_(
	.param .u32 _Z10INITIALIZEidPdS_S__param_0,
	.param .f64 _Z10INITIALIZEidPdS_S__param_1,
	.param .u64 .ptr .align 1 _Z10INITIALIZEidPdS_S__param_2,
	.param .u64 .ptr .align 1 _Z10INITIALIZEidPdS_S__param_3,
	.param .u64 .ptr .align 1 _Z10INITIALIZEidPdS_S__param_4
)
{
	.reg .pred 	%p<12>;
	.reg .b32 	%r<30>;
	.reg .b32 	%f<3>;
	.reg .b64 	%rd<17>;
	.reg .b64 	%fd<48>;

	ld.param.u32 	%r8, [_Z10INITIALIZEidPdS_S__param_0];
	ld.param.f64 	%fd9, [_Z10INITIALIZEidPdS_S__param_1];
	ld.param.u64 	%rd4, [_Z10INITIALIZEidPdS_S__param_2];
	ld.param.u64 	%rd5, [_Z10INITIALIZEidPdS_S__param_3];
	ld.param.u64 	%rd3, [_Z10INITIALIZEidPdS_S__param_4];
	cvta.to.global.u64 	%rd1, %rd4;
	cvta.to.global.u64 	%rd2, %rd5;
	mov.u32 	%r9, %tid.x;
	mov.u32 	%r10, %ctaid.x;
	mov.u32 	%r11, %ntid.x;
	mad.lo.s32 	%r1, %r10, %r11, %r9;
	mov.u32 	%r12, %tid.y;
	mov.u32 	%r13, %ctaid.y;
	mov.u32 	%r14, %ntid.y;
	mad.lo.s32 	%r15, %r13, %r14, %r12;
	max.s32 	%r16, %r1, %r15;
	setp.ge.s32 	%p1, %r16, %r8;
	@%p1 bra 	$L__BB0_7;
	mad.lo.s32 	%r3, %r15, %r8, %r1;
	cvt.rn.f64.s32 	%fd10, %r1;
	mul.f64 	%fd1, %fd9, %fd10;
	cvt.rn.f64.u32 	%fd11, %r15;
	mul.f64 	%fd2, %fd9, %fd11;
	sub.f64 	%fd3, %fd1, %fd2;
	fma.rn.f64 	%fd12, %fd3, 0d3FF71547652B82FE, 0d4338000000000000;
	{
	.reg .b32 %temp; 
	mov.b64 	{%r4, %temp}, %fd12;
	}
	mov.f64 	%fd13, 0dC338000000000000;
	add.rn.f64 	%fd14, %fd12, %fd13;
	fma.rn.f64 	%fd15, %fd14, 0dBFE62E42FEFA39EF, %fd3;
	fma.rn.f64 	%fd16, %fd14, 0dBC7ABC9E3B39803F, %fd15;
	fma.rn.f64 	%fd17, %fd16, 0d3E5ADE1569CE2BDF, 0d3E928AF3FCA213EA;
	fma.rn.f64 	%fd18, %fd17, %fd16, 0d3EC71DEE62401315;
	fma.rn.f64 	%fd19, %fd18, %fd16, 0d3EFA01997C89EB71;
	fma.rn.f64 	%fd20, %fd19, %fd16, 0d3F2A01A014761F65;
	fma.rn.f64 	%fd21, %fd20, %fd16, 0d3F56C16C1852B7AF;
	fma.rn.f64 	%fd22, %fd21, %fd16, 0d3F81111111122322;
	fma.rn.f64 	%fd23, %fd22, %fd16, 0d3FA55555555502A1;
	fma.rn.f64 	%fd24, %fd23, %fd16, 0d3FC5555555555511;
	fma.rn.f64 	%fd25, %fd24, %fd16, 0d3FE000000000000B;
	fma.rn.f64 	%fd26, %fd25, %fd16, 0d3FF0000000000000;
	fma.rn.f64 	%fd27, %fd26, %fd16, 0d3FF0000000000000;
	{
	.reg .b32 %temp; 
	mov.b64 	{%r5, %temp}, %fd27;
	}
	{
	.reg .b32 %temp; 
	mov.b64 	{%temp, %r6}, %fd27;
	}
	shl.b32 	%r17, %r4, 20;
	add.s32 	%r18, %r17, %r6;
	mov.b64 	%fd47, {%r5, %r18};
	{
	.reg .b32 %temp; 
	mov.b64 	{%temp, %r19}, %fd3;
	}
	mov.b32 	%f2, %r19;
	abs.f32 	%f1, %f2;
	setp.lt.f32 	%p2, %f1, 0f4086232B;
	@%p2 bra 	$L__BB0_4;
	setp.lt.f64 	%p3, %fd3, 0d0000000000000000;
	add.f64 	%fd28, %fd3, 0d7FF0000000000000;
	selp.f64 	%fd47, 0d0000000000000000, %fd28, %p3;
	setp.geu.f32 	%p4, %f1, 0f40874800;
	@%p4 bra 	$L__BB0_4;
	shr.u32 	%r20, %r4, 31;
	add.s32 	%r21, %r4, %r20;
	shr.s32 	%r22, %r21, 1;
	shl.b32 	%r23, %r22, 20;
	add.s32 	%r24, %r6, %r23;
	mov.b64 	%fd29, {%r5, %r24};
	sub.s32 	%r25, %r4, %r22;
	shl.b32 	%r26, %r25, 20;
	add.s32 	%r27, %r26, 1072693248;
	mov.b32 	%r28, 0;
	mov.b64 	%fd30, {%r28, %r27};
	mul.f64 	%fd47, %fd30, %fd29;
$L__BB0_4:
	mov.f64 	%fd31, 0d3FF0000000000000;
	sub.f64 	%fd32, %fd31, %fd2;
	sub.f64 	%fd33, %fd31, %fd1;
	mul.f64 	%fd34, %fd1, %fd33;
	mul.f64 	%fd35, %fd2, %fd34;
	mul.f64 	%fd36, %fd32, %fd35;
	mul.f64 	%fd8, %fd36, %fd47;
	cvta.to.global.u64 	%rd6, %rd3;
	mul.wide.s32 	%rd7, %r3, 8;
	add.s64 	%rd8, %rd6, %rd7;
	st.global.f64 	[%rd8], %fd8;
	setp.eq.s32 	%p5, %r1, 0;
	add.s32 	%r29, %r8, -1;
	setp.eq.s32 	%p6, %r1, %r29;
	or.pred  	%p7, %p5, %p6;
	setp.eq.s32 	%p8, %r15, 0;
	or.pred  	%p9, %p8, %p7;
	setp.eq.s32 	%p10, %r15, %r29;
	or.pred  	%p11, %p9, %p10;
	@%p11 bra 	$L__BB0_6;
	add.s64 	%rd14, %rd2, %rd7;
	mov.b64 	%rd15, 0;
	st.global.u64 	[%rd14], %rd15;
	add.f64 	%fd37, %fd1, %fd1;
	add.f64 	%fd38, %fd2, 0dBFF0000000000000;
	mul.f64 	%fd39, %fd37, %fd38;
	sub.f64 	%fd40, %fd2, %fd37;
	fma.rn.f64 	%fd41, %fd1, %fd2, %fd40;
	add.f64 	%fd42, %fd41, 0d4000000000000000;
	mul.f64 	%fd43, %fd39, %fd42;
	mul.f64 	%fd44, %fd43, %fd47;
	mul.f64 	%fd45, %fd9, %fd44;
	mul.f64 	%fd46, %fd9, %fd45;
	add.s64 	%rd16, %rd1, %rd7;
	st.global.f64 	[%rd16], %fd46;
	bra.uni 	$L__BB0_7;
$L__BB0_6:
	add.s64 	%rd10, %rd2, %rd7;
	st.global.f64 	[%rd10], %fd8;
	add.s64 	%rd11, %rd1, %rd7;
	mov.b64 	%rd12, 0;
	st.global.u64 	[%rd11], %rd12;
$L__BB0_7:
	ret;

}
	// .globl	_Z20EVALUATE_ERROR_BLOCKiPdS_S_
.visible .entry _Z20EVALUATE_ERROR_BLOCKiPdS_S_(
	.param .u32 _Z20EVALUATE_ERROR_BLOCKiPdS_S__param_0,
	.param .u64 .ptr .align 1 _Z20EVALUATE_ERROR_BLOCKiPdS_S__param_1,
	.param .u64 .ptr .align 1 _Z20EVALUATE_ERROR_BLOCKiPdS_S__param_2,
	.param .u64 .ptr .align 1 _Z20EVALUATE_ERROR_BLOCKiPdS_S__param_3
)
{
	.reg .pred 	%p<26>;
	.reg .b32 	%r<51>;
	.reg .b64 	%rd<23>;
	.reg .b64 	%fd<33>;

	ld.param.u32 	%r16, [_Z20EVALUATE_ERROR_BLOCKiPdS_S__param_0];
	ld.param.u64 	%rd1, [_Z20EVALUATE_ERROR_BLOCKiPdS_S__param_1];
	ld.param.u64 	%rd2, [_Z20EVALUATE_ERROR_BLOCKiPdS_S__param_2];
	ld.param.u64 	%rd3, [_Z20EVALUATE_ERROR_BLOCKiPdS_S__param_3];
	mov.u32 	%r17, %tid.x;
	mov.u32 	%r1, %ctaid.x;
	mov.u32 	%r2, %ntid.x;
	mad.lo.s32 	%r3, %r1, %r2, %r17;
	mov.u32 	%r18, %tid.y;
	mov.u32 	%r4, %ctaid.y;
	mov.u32 	%r5, %ntid.y;
	mad.lo.s32 	%r19, %r4, %r5, %r18;
	mad.lo.s32 	%r7, %r2, %r18, %r17;
	shl.b32 	%r20, %r7, 3;
	mov.u32 	%r21, sm;
	add.s32 	%r8, %r21, %r20;
	mov.b64 	%rd4, 0;
	st.shared.u64 	[%r8], %rd4;
	bar.sync 	0;
	max.s32 	%r22, %r3, %r19;
	setp.ge.s32 	%p1, %r22, %r16;
	@%p1 bra 	$L__BB1_16;
	setp.eq.s32 	%p2, %r3, 0;
	add.s32 	%r23, %r16, -1;
	setp.eq.s32 	%p3, %r3, %r23;
	or.pred  	%p4, %p2, %p3;
	setp.eq.s32 	%p5, %r19, 0;
	or.pred  	%p6, %p5, %p4;
	setp.eq.s32 	%p7, %r19, %r23;
	or.pred  	%p8, %p6, %p7;
	@%p8 bra 	$L__BB1_10;
	mul.lo.s32 	%r24, %r16, %r19;
	add.s32 	%r25, %r24, %r3;
	cvta.to.global.u64 	%rd5, %rd2;
	add.s32 	%r26, %r24, %r16;
	add.s32 	%r27, %r25, %r16;
	shl.b32 	%r28, %r16, 1;
	sub.s32 	%r29, %r26, %r28;
	add.s32 	%r30, %r29, %r3;
	cvt.s64.s32 	%rd6, %r24;
	cvt.s64.s32 	%rd7, %r3;
	add.s64 	%rd8, %rd7, %rd6;
	shl.b64 	%rd9, %rd8, 3;
	add.s64 	%rd10, %rd5, %rd9;
	ld.global.f64 	%fd9, [%rd10+-8];
	ld.global.f64 	%fd10, [%rd10+8];
	add.f64 	%fd11, %fd9, %fd10;
	mul.wide.s32 	%rd11, %r27, 8;
	add.s64 	%rd12, %rd5, %rd11;
	ld.global.f64 	%fd12, [%rd12];
	add.f64 	%fd13, %fd11, %fd12;
	mul.wide.s32 	%rd13, %r30, 8;
	add.s64 	%rd14, %rd5, %rd13;
	ld.global.f64 	%fd14, [%rd14];
	add.f64 	%fd15, %fd13, %fd14;
	mul.wide.s32 	%rd15, %r16, 8;
	add.s64 	%rd16, %rd14, %rd15;
	ld.global.f64 	%fd16, [%rd16];
	fma.rn.f64 	%fd17, %fd16, 0dC010000000000000, %fd15;
	cvta.to.global.u64 	%rd17, %rd1;
	mul.wide.s32 	%rd18, %r25, 8;
	add.s64 	%rd19, %rd17, %rd18;
	ld.global.f64 	%fd18, [%rd19];
	sub.f64 	%fd1, %fd17, %fd18;
	{
	.reg .b32 %temp; 
	mov.b64 	{%temp, %r9}, %fd1;
	}
	mov.f64 	%fd19, 0d4000000000000000;
	{
	.reg .b32 %temp; 
	mov.b64 	{%temp, %r31}, %fd19;
	}
	and.b32  	%r11, %r31, 2146435072;
	setp.eq.s32 	%p9, %r11, 1062207488;
	abs.f64 	%fd2, %fd1;
	{ // callseq 0, 0
	.param .b64 param0;
	st.param.f64 	[param0], %fd2;
	.param .b64 retval0;
	call.uni (retval0), 
	__internal_accurate_pow, 
	(
	param0
	);
	ld.param.f64 	%fd20, [retval0];
	} // callseq 0
	setp.lt.s32 	%p10, %r9, 0;
	neg.f64 	%fd22, %fd20;
	selp.f64 	%fd23, %fd22, %fd20, %p9;
	selp.f64 	%fd32, %fd23, %fd20, %p10;
	setp.neu.f64 	%p11, %fd1, 0d0000000000000000;
	@%p11 bra 	$L__BB1_4;
	setp.eq.s32 	%p12, %r11, 1062207488;
	selp.b32 	%r32, %r9, 0, %p12;
	setp.lt.s32 	%p13, %r31, 0;
	or.b32  	%r33, %r32, 2146435072;
	selp.b32 	%r34, %r33, %r32, %p13;
	mov.b32 	%r35, 0;
	mov.b64 	%fd32, {%r35, %r34};
$L__BB1_4:
	add.f64 	%fd24, %fd1, 0d4000000000000000;
	{
	.reg .b32 %temp; 
	mov.b64 	{%temp, %r36}, %fd24;
	}
	and.b32  	%r37, %r36, 2146435072;
	setp.ne.s32 	%p14, %r37, 2146435072;
	@%p14 bra 	$L__BB1_9;
	setp.num.f64 	%p15, %fd1, %fd1;
	@%p15 bra 	$L__BB1_7;
	mov.f64 	%fd25, 0d4000000000000000;
	add.rn.f64 	%fd32, %fd1, %fd25;
	bra.uni 	$L__BB1_9;
$L__BB1_7:
	setp.neu.f64 	%p16, %fd2, 0d7FF0000000000000;
	@%p16 bra 	$L__BB1_9;
	setp.lt.s32 	%p17, %r9, 0;
	setp.eq.s32 	%p18, %r11, 1062207488;
	setp.lt.s32 	%p19, %r31, 0;
	selp.b32 	%r39, 0, 2146435072, %p19;
	and.b32  	%r40, %r31, 2147483647;
	setp.ne.s32 	%p20, %r40, 1071644672;
	or.b32  	%r41, %r39, -2147483648;
	selp.b32 	%r42, %r41, %r39, %p20;
	selp.b32 	%r43, %r42, %r39, %p18;
	selp.b32 	%r44, %r43, %r39, %p17;
	mov.b32 	%r45, 0;
	mov.b64 	%fd32, {%r45, %r44};
$L__BB1_9:
	setp.eq.f64 	%p21, %fd1, 0d3FF0000000000000;
	selp.f64 	%fd26, 0d3FF0000000000000, %fd32, %p21;
	st.shared.f64 	[%r8], %fd26;
$L__BB1_10:
	bar.sync 	0;
	mul.lo.s32 	%r50, %r2, %r5;
	setp.lt.u32 	%p22, %r50, 2;
	@%p22 bra 	$L__BB1_14;
$L__BB1_11:
	shr.u32 	%r14, %r50, 1;
	setp.ge.u32 	%p23, %r7, %r14;
	@%p23 bra 	$L__BB1_13;
	shl.b32 	%r46, %r14, 3;
	add.s32 	%r47, %r8, %r46;
	ld.shared.f64 	%fd27, [%r47];
	ld.shared.f64 	%fd28, [%r8];
	add.f64 	%fd29, %fd27, %fd28;
	st.shared.f64 	[%r8], %fd29;
$L__BB1_13:
	bar.sync 	0;
	setp.gt.u32 	%p24, %r50, 3;
	mov.u32 	%r50, %r14;
	@%p24 bra 	$L__BB1_11;
$L__BB1_14:
	setp.ne.s32 	%p25, %r7, 0;
	@%p25 bra 	$L__BB1_16;
	ld.shared.f64 	%fd30, [sm];
	mov.u32 	%r48, %nctaid.x;
	mad.lo.s32 	%r49, %r4, %r48, %r1;
	cvta.to.global.u64 	%rd20, %rd3;
	mul.wide.u32 	%rd21, %r49, 8;
	add.s64 	%rd22, %rd20, %rd21;
	st.global.f64 	[%rd22], %fd30;
$L__BB1_16:
	ret;

}
	// .globl	_Z9LAPLACIANidddPdS_
.visible .entry _Z9LAPLACIANidddPdS_(
	.param .u32 _Z9LAPLACIANidddPdS__param_0,
	.param .f64 _Z9LAPLACIANidddPdS__param_1,
	.param .f64 _Z9LAPLACIANidddPdS__param_2,
	.param .f64 _Z9LAPLACIANidddPdS__param_3,
	.param .u64 .ptr .align 1 _Z9LAPLACIANidddPdS__param_4,
	.param .u64 .ptr .align 1 _Z9LAPLACIANidddPdS__param_5
)
{
	.reg .pred 	%p<22>;
	.reg .b32 	%r<39>;
	.reg .b64 	%rd<21>;
	.reg .b64 	%fd<36>;

	ld.param.u32 	%r9, [_Z9LAPLACIANidddPdS__param_0];
	ld.param.f64 	%fd10, [_Z9LAPLACIANidddPdS__param_1];
	ld.param.f64 	%fd11, [_Z9LAPLACIANidddPdS__param_2];
	ld.param.f64 	%fd12, [_Z9LAPLACIANidddPdS__param_3];
	ld.param.u64 	%rd4, [_Z9LAPLACIANidddPdS__param_4];
	ld.param.u64 	%rd5, [_Z9LAPLACIANidddPdS__param_5];
	cvta.to.global.u64 	%rd1, %rd5;
	cvta.to.global.u64 	%rd2, %rd4;
	mov.u32 	%r10, %tid.x;
	mov.u32 	%r11, %ntid.x;
	mov.u32 	%r12, %ctaid.x;
	mad.lo.s32 	%r1, %r11, %r12, %r10;
	mov.u32 	%r13, %tid.y;
	mov.u32 	%r14, %ntid.y;
	mov.u32 	%r15, %ctaid.y;
	mad.lo.s32 	%r16, %r14, %r15, %r13;
	max.s32 	%r17, %r1, %r16;
	setp.ge.s32 	%p1, %r17, %r9;
	@%p1 bra 	$L__BB2_11;
	mul.lo.s32 	%r3, %r9, %r16;
	add.s32 	%r4, %r3, %r1;
	setp.eq.s32 	%p2, %r1, 0;
	add.s32 	%r18, %r9, -1;
	setp.eq.s32 	%p3, %r1, %r18;
	or.pred  	%p4, %p2, %p3;
	setp.eq.s32 	%p5, %r16, 0;
	or.pred  	%p6, %p5, %p4;
	setp.eq.s32 	%p7, %r16, %r18;
	or.pred  	%p8, %p6, %p7;
	@%p8 bra 	$L__BB2_10;
	add.s32 	%r19, %r3, %r9;
	add.s32 	%r20, %r4, %r9;
	shl.b32 	%r21, %r9, 1;
	sub.s32 	%r22, %r19, %r21;
	add.s32 	%r23, %r22, %r1;
	cvt.s64.s32 	%rd9, %r3;
	cvt.s64.s32 	%rd10, %r1;
	add.s64 	%rd11, %rd10, %rd9;
	shl.b64 	%rd12, %rd11, 3;
	add.s64 	%rd13, %rd2, %rd12;
	ld.global.f64 	%fd15, [%rd13+-8];
	ld.global.f64 	%fd16, [%rd13+8];
	add.f64 	%fd17, %fd15, %fd16;
	mul.wide.s32 	%rd14, %r20, 8;
	add.s64 	%rd15, %rd2, %rd14;
	ld.global.f64 	%fd18, [%rd15];
	add.f64 	%fd19, %fd17, %fd18;
	mul.wide.s32 	%rd16, %r23, 8;
	add.s64 	%rd3, %rd2, %rd16;
	ld.global.f64 	%fd20, [%rd3];
	add.f64 	%fd1, %fd19, %fd20;
	mul.f64 	%fd2, %fd10, %fd11;
	{
	.reg .b32 %temp; 
	mov.b64 	{%temp, %r5}, %fd2;
	}
	mov.f64 	%fd21, 0d4000000000000000;
	{
	.reg .b32 %temp; 
	mov.b64 	{%temp, %r24}, %fd21;
	}
	and.b32  	%r7, %r24, 2146435072;
	setp.eq.s32 	%p9, %r7, 1062207488;
	abs.f64 	%fd3, %fd2;
	{ // callseq 1, 0
	.param .b64 param0;
	st.param.f64 	[param0], %fd3;
	.param .b64 retval0;
	call.uni (retval0), 
	__internal_accurate_pow, 
	(
	param0
	);
	ld.param.f64 	%fd22, [retval0];
	} // callseq 1
	setp.lt.s32 	%p10, %r5, 0;
	neg.f64 	%fd24, %fd22;
	selp.f64 	%fd25, %fd24, %fd22, %p9;
	selp.f64 	%fd35, %fd25, %fd22, %p10;
	setp.neu.f64 	%p11, %fd2, 0d0000000000000000;
	@%p11 bra 	$L__BB2_4;
	setp.eq.s32 	%p12, %r7, 1062207488;
	selp.b32 	%r25, %r5, 0, %p12;
	setp.lt.s32 	%p13, %r24, 0;
	or.b32  	%r26, %r25, 2146435072;
	selp.b32 	%r27, %r26, %r25, %p13;
	mov.b32 	%r28, 0;
	mov.b64 	%fd35, {%r28, %r27};
$L__BB2_4:
	add.f64 	%fd26, %fd2, 0d4000000000000000;
	{
	.reg .b32 %temp; 
	mov.b64 	{%temp, %r29}, %fd26;
	}
	and.b32  	%r30, %r29, 2146435072;
	setp.ne.s32 	%p14, %r30, 2146435072;
	@%p14 bra 	$L__BB2_9;
	setp.num.f64 	%p15, %fd2, %fd2;
	@%p15 bra 	$L__BB2_7;
	mov.f64 	%fd27, 0d4000000000000000;
	add.rn.f64 	%fd35, %fd2, %fd27;
	bra.uni 	$L__BB2_9;
$L__BB2_7:
	setp.neu.f64 	%p16, %fd3, 0d7FF0000000000000;
	@%p16 bra 	$L__BB2_9;
	setp.lt.s32 	%p17, %r5, 0;
	setp.eq.s32 	%p18, %r7, 1062207488;
	setp.lt.s32 	%p19, %r24, 0;
	selp.b32 	%r32, 0, 2146435072, %p19;
	and.b32  	%r33, %r24, 2147483647;
	setp.ne.s32 	%p20, %r33, 1071644672;
	or.b32  	%r34, %r32, -2147483648;
	selp.b32 	%r35, %r34, %r32, %p20;
	selp.b32 	%r36, %r35, %r32, %p18;
	selp.b32 	%r37, %r36, %r32, %p17;
	mov.b32 	%r38, 0;
	mov.b64 	%fd35, {%r38, %r37};
$L__BB2_9:
	setp.eq.f64 	%p21, %fd2, 0d3FF0000000000000;
	add.f64 	%fd28, %fd35, 0d4010000000000000;
	selp.f64 	%fd29, 0d4014000000000000, %fd28, %p21;
	mul.wide.s32 	%rd17, %r9, 8;
	add.s64 	%rd18, %rd3, %rd17;
	ld.global.f64 	%fd30, [%rd18];
	mul.f64 	%fd31, %fd30, %fd29;
	sub.f64 	%fd32, %fd1, %fd31;
	mul.f64 	%fd33, %fd12, %fd32;
	mul.wide.s32 	%rd19, %r4, 8;
	add.s64 	%rd20, %rd1, %rd19;
	st.global.f64 	[%rd20], %fd33;
	bra.uni 	$L__BB2_11;
$L__BB2_10:
	mul.wide.s32 	%rd6, %r4, 8;
	add.s64 	%rd7, %rd2, %rd6;
	ld.global.f64 	%fd13, [%rd7];
	mul.f64 	%fd14, %fd12, %fd13;
	add.s64 	%rd8, %rd1, %rd6;
	st.global.f64 	[%rd8], %fd14;
$L__BB2_11:
	ret;

}
	// .globl	_Z5DAXPYidPdS_
.visible .entry _Z5DAXPYidPdS_(
	.param .u32 _Z5DAXPYidPdS__param_0,
	.param .f64 _Z5DAXPYidPdS__param_1,
	.param .u64 .ptr .align 1 _Z5DAXPYidPdS__param_2,
	.param .u64 .ptr .align 1 _Z5DAXPYidPdS__param_3
)
{
	.reg .pred 	%p<2>;
	.reg .b32 	%r<14>;
	.reg .b64 	%rd<8>;
	.reg .b64 	%fd<5>;

	ld.param.u32 	%r4, [_Z5DAXPYidPdS__param_0];
	ld.param.f64 	%fd1, [_Z5DAXPYidPdS__param_1];
	ld.param.u64 	%rd1, [_Z5DAXPYidPdS__param_2];
	ld.param.u64 	%rd2, [_Z5DAXPYidPdS__param_3];
	mov.u32 	%r5, %tid.x;
	mov.u32 	%r6, %ntid.x;
	mov.u32 	%r7, %ctaid.x;
	mad.lo.s32 	%r1, %r6, %r7, %r5;
	mov.u32 	%r8, %tid.y;
	mov.u32 	%r9, %ntid.y;
	mov.u32 	%r10, %ctaid.y;
	mad.lo.s32 	%r11, %r9, %r10, %r8;
	max.s32 	%r12, %r1, %r11;
	setp.ge.s32 	%p1, %r12, %r4;
	@%p1 bra 	$L__BB3_2;
	cvta.to.global.u64 	%rd3, %rd1;
	cvta.to.global.u64 	%rd4, %rd2;
	mad.lo.s32 	%r13, %r4, %r11, %r1;
	mul.wide.s32 	%rd5, %r13, 8;
	add.s64 	%rd6, %rd3, %rd5;
	ld.global.f64 	%fd2, [%rd6];
	add.s64 	%rd7, %rd4, %rd5;
	ld.global.f64 	%fd3, [%rd7];
	fma.rn.f64 	%fd4, %fd1, %fd2, %fd3;
	st.global.f64 	[%rd6], %fd4;
$L__BB3_2:
	ret;

}
	// .globl	_Z14INTERPOLATE_2DiPdS_
.visible .entry _Z14INTERPOLATE_2DiPdS_(
	.param .u32 _Z14INTERPOLATE_2DiPdS__param_0,
	.param .u64 .ptr .align 1 _Z14INTERPOLATE_2DiPdS__param_1,
	.param .u64 .ptr .align 1 _Z14INTERPOLATE_2DiPdS__param_2
)
{
	.reg .pred 	%p<9>;
	.reg .b32 	%r<27>;
	.reg .b64 	%rd<25>;
	.reg .b64 	%fd<18>;

	ld.param.u32 	%r8, [_Z14INTERPOLATE_2DiPdS__param_0];
	ld.param.u64 	%rd3, [_Z14INTERPOLATE_2DiPdS__param_1];
	ld.param.u64 	%rd4, [_Z14INTERPOLATE_2DiPdS__param_2];
	cvta.to.global.u64 	%rd1, %rd4;
	cvta.to.global.u64 	%rd2, %rd3;
	mov.u32 	%r9, %tid.x;
	mov.u32 	%r10, %ntid.x;
	mov.u32 	%r11, %ctaid.x;
	mad.lo.s32 	%r1, %r10, %r11, %r9;
	mov.u32 	%r12, %tid.y;
	mov.u32 	%r13, %ntid.y;
	mov.u32 	%r14, %ctaid.y;
	mad.lo.s32 	%r15, %r13, %r14, %r12;
	max.s32 	%r16, %r1, %r15;
	setp.ge.s32 	%p1, %r16, %r8;
	@%p1 bra 	$L__BB4_8;
	mad.lo.s32 	%r3, %r8, %r15, %r1;
	add.s32 	%r17, %r8, -1;
	shr.u32 	%r4, %r17, 1;
	shr.u32 	%r18, %r1, 31;
	add.s32 	%r19, %r1, %r18;
	shr.s32 	%r20, %r19, 1;
	shr.u32 	%r21, %r15, 1;
	mad.lo.s32 	%r22, %r21, %r4, %r21;
	add.s32 	%r5, %r22, %r20;
	or.b32  	%r23, %r1, %r15;
	and.b32  	%r24, %r23, 1;
	setp.eq.b32 	%p2, %r24, 1;
	@%p2 bra 	$L__BB4_3;
	mul.wide.s32 	%rd21, %r5, 8;
	add.s64 	%rd22, %rd2, %rd21;
	ld.global.f64 	%fd17, [%rd22];
	mul.wide.s32 	%rd23, %r3, 8;
	add.s64 	%rd24, %rd1, %rd23;
	st.global.f64 	[%rd24], %fd17;
	bra.uni 	$L__BB4_8;
$L__BB4_3:
	and.b32  	%r25, %r1, -2147483647;
	setp.ne.s32 	%p3, %r25, 1;
	and.b32  	%r6, %r15, 1;
	setp.eq.b32 	%p4, %r6, 1;
	or.pred  	%p5, %p3, %p4;
	@%p5 bra 	$L__BB4_5;
	mul.wide.u32 	%rd17, %r5, 8;
	add.s64 	%rd18, %rd2, %rd17;
	ld.global.f64 	%fd13, [%rd18];
	ld.global.f64 	%fd14, [%rd18+8];
	add.f64 	%fd15, %fd13, %fd14;
	mul.f64 	%fd16, %fd15, 0d3FE0000000000000;
	mul.wide.s32 	%rd19, %r3, 8;
	add.s64 	%rd20, %rd1, %rd19;
	st.global.f64 	[%rd20], %fd16;
	bra.uni 	$L__BB4_8;
$L__BB4_5:
	and.b32  	%r26, %r1, 1;
	setp.eq.b32 	%p6, %r26, 1;
	setp.eq.s32 	%p7, %r6, 0;
	or.pred  	%p8, %p6, %p7;
	@%p8 bra 	$L__BB4_7;
	mul.wide.s32 	%rd11, %r5, 8;
	add.s64 	%rd12, %rd2, %rd11;
	ld.global.f64 	%fd9, [%rd12];
	mul.wide.u32 	%rd13, %r4, 8;
	add.s64 	%rd14, %rd12, %rd13;
	ld.global.f64 	%fd10, [%rd14+8];
	add.f64 	%fd11, %fd9, %fd10;
	mul.f64 	%fd12, %fd11, 0d3FE0000000000000;
	mul.wide.s32 	%rd15, %r3, 8;
	add.s64 	%rd16, %rd1, %rd15;
	st.global.f64 	[%rd16], %fd12;
	bra.uni 	$L__BB4_8;
$L__BB4_7:
	mul.wide.s32 	%rd5, %r5, 8;
	add.s64 	%rd6, %rd2, %rd5;
	ld.global.f64 	%fd1, [%rd6];
	ld.global.f64 	%fd2, [%rd6+8];
	add.f64 	%fd3, %fd1, %fd2;
	mul.wide.u32 	%rd7, %r4, 8;
	add.s64 	%rd8, %rd6, %rd7;
	ld.global.f64 	%fd4, [%rd8+8];
	add.f64 	%fd5, %fd3, %fd4;
	ld.global.f64 	%fd6, [%rd8+16];
	add.f64 	%fd7, %fd5, %fd6;
	mul.f64 	%fd8, %fd7, 0d3FD0000000000000;
	mul.wide.s32 	%rd9, %r3, 8;
	add.s64 	%rd10, %rd1, %rd9;
	st.global.f64 	[%rd10], %fd8;
$L__BB4_8:
	ret;

}
	// .globl	_Z11RESTRICT_2DiPdS_
.visible .entry _Z11RESTRICT_2DiPdS_(
	.param .u32 _Z11RESTRICT_2DiPdS__param_0,
	.param .u64 .ptr .align 1 _Z11RESTRICT_2DiPdS__param_1,
	.param .u64 .ptr .align 1 _Z11RESTRICT_2DiPdS__param_2
)
{
	.reg .pred 	%p<9>;
	.reg .b32 	%r<21>;
	.reg .b64 	%rd<13>;
	.reg .b64 	%fd<20>;

	ld.param.u32 	%r6, [_Z11RESTRICT_2DiPdS__param_0];
	ld.param.u64 	%rd3, [_Z11RESTRICT_2DiPdS__param_1];
	ld.param.u64 	%rd4, [_Z11RESTRICT_2DiPdS__param_2];
	cvta.to.global.u64 	%rd1, %rd4;
	cvta.to.global.u64 	%rd2, %rd3;
	mov.u32 	%r7, %tid.x;
	mov.u32 	%r8, %ntid.x;
	mov.u32 	%r9, %ctaid.x;
	mad.lo.s32 	%r1, %r8, %r9, %r7;
	mov.u32 	%r10, %tid.y;
	mov.u32 	%r11, %ntid.y;
	mov.u32 	%r12, %ctaid.y;
	mad.lo.s32 	%r13, %r11, %r12, %r10;
	max.s32 	%r14, %r1, %r13;
	setp.ge.s32 	%p1, %r14, %r6;
	@%p1 bra 	$L__BB5_4;
	mad.lo.s32 	%r3, %r6, %r13, %r1;
	add.s32 	%r15, %r6, -1;
	shl.b32 	%r16, %r1, 1;
	mul.lo.s32 	%r17, %r15, %r13;
	shl.b32 	%r18, %r17, 1;
	add.s32 	%r19, %r18, %r13;
	shl.b32 	%r20, %r19, 1;
	add.s32 	%r4, %r20, %r16;
	setp.eq.s32 	%p2, %r1, 0;
	setp.eq.s32 	%p3, %r1, %r15;
	or.pred  	%p4, %p2, %p3;
	setp.eq.s32 	%p5, %r13, 0;
	or.pred  	%p6, %p5, %p4;
	setp.eq.s32 	%p7, %r13, %r15;
	or.pred  	%p8, %p6, %p7;
	@%p8 bra 	$L__BB5_3;
	mul.wide.s32 	%rd9, %r4, 8;
	add.s64 	%rd10, %rd2, %rd9;
	ld.global.f64 	%fd2, [%rd10+-32];
	ld.global.f64 	%fd3, [%rd10+-16];
	add.f64 	%fd4, %fd2, %fd3;
	ld.global.f64 	%fd5, [%rd10+16];
	add.f64 	%fd6, %fd4, %fd5;
	ld.global.f64 	%fd7, [%rd10+32];
	add.f64 	%fd8, %fd6, %fd7;
	ld.global.f64 	%fd9, [%rd10+-24];
	ld.global.f64 	%fd10, [%rd10+-8];
	add.f64 	%fd11, %fd9, %fd10;
	ld.global.f64 	%fd12, [%rd10+8];
	add.f64 	%fd13, %fd11, %fd12;
	ld.global.f64 	%fd14, [%rd10+24];
	add.f64 	%fd15, %fd13, %fd14;
	mul.f64 	%fd16, %fd15, 0d3FC0000000000000;
	fma.rn.f64 	%fd17, %fd8, 0d3FB0000000000000, %fd16;
	ld.global.f64 	%fd18, [%rd10];
	fma.rn.f64 	%fd19, %fd18, 0d3FD0000000000000, %fd17;
	mul.wide.s32 	%rd11, %r3, 8;
	add.s64 	%rd12, %rd1, %rd11;
	st.global.f64 	[%rd12], %fd19;
	bra.uni 	$L__BB5_4;
$L__BB5_3:
	mul.wide.s32 	%rd5, %r4, 8;
	add.s64 	%rd6, %rd2, %rd5;
	ld.global.f64 	%fd1, [%rd6];
	mul.wide.s32 	%rd7, %r3, 8;
	add.s64 	%rd8, %rd1, %rd7;
	st.global.f64 	[%rd8], %fd1;
$L__BB5_4:
	ret;

}
.func  (.param .b64 func_retval0) __internal_accurate_pow(
	.param .b64 __internal_accurate_pow_param_0
)
{
	.reg .pred 	%p<8>;
	.reg .b32 	%r<49>;
	.reg .b32 	%f<3>;
	.reg .b64 	%fd<109>;

	ld.param.f64 	%fd10, [__internal_accurate_pow_param_0];
	{
	.reg .b32 %temp; 
	mov.b64 	{%temp, %r46}, %fd10;
	}
	{
	.reg .b32 %temp; 
	mov.b64 	{%r45, %temp}, %fd10;
	}
	shr.u32 	%r47, %r46, 20;
	setp.gt.u32 	%p1, %r46, 1048575;
	@%p1 bra 	$L__BB6_2;
	mul.f64 	%fd11, %fd10, 0d4350000000000000;
	{
	.reg .b32 %temp; 
	mov.b64 	{%temp, %r46}, %fd11;
	}
	{
	.reg .b32 %temp; 
	mov.b64 	{%r45, %temp}, %fd11;
	}
	shr.u32 	%r16, %r46, 20;
	add.s32 	%r47, %r16, -54;
$L__BB6_2:
	add.s32 	%r48, %r47, -1023;
	and.b32  	%r17, %r46, -2146435073;
	or.b32  	%r18, %r17, 1072693248;
	mov.b64 	%fd107, {%r45, %r18};
	setp.lt.u32 	%p2, %r18, 1073127583;
	@%p2 bra 	$L__BB6_4;
	{
	.reg .b32 %temp; 
	mov.b64 	{%r19, %temp}, %fd107;
	}
	{
	.reg .b32 %temp; 
	mov.b64 	{%temp, %r20}, %fd107;
	}
	add.s32 	%r21, %r20, -1048576;
	mov.b64 	%fd107, {%r19, %r21};
	add.s32 	%r48, %r47, -1022;
$L__BB6_4:
	add.f64 	%fd12, %fd107, 0dBFF0000000000000;
	add.f64 	%fd13, %fd107, 0d3FF0000000000000;
	rcp.approx.ftz.f64 	%fd14, %fd13;
	neg.f64 	%fd15, %fd13;
	fma.rn.f64 	%fd16, %fd15, %fd14, 0d3FF0000000000000;
	fma.rn.f64 	%fd17, %fd16, %fd16, %fd16;
	fma.rn.f64 	%fd18, %fd17, %fd14, %fd14;
	mul.f64 	%fd19, %fd12, %fd18;
	fma.rn.f64 	%fd20, %fd12, %fd18, %fd19;
	mul.f64 	%fd21, %fd20, %fd20;
	fma.rn.f64 	%fd22, %fd21, 0d3EB0F5FF7D2CAFE2, 0d3ED0F5D241AD3B5A;
	fma.rn.f64 	%fd23, %fd22, %fd21, 0d3EF3B20A75488A3F;
	fma.rn.f64 	%fd24, %fd23, %fd21, 0d3F1745CDE4FAECD5;
	fma.rn.f64 	%fd25, %fd24, %fd21, 0d3F3C71C7258A578B;
	fma.rn.f64 	%fd26, %fd25, %fd21, 0d3F6249249242B910;
	fma.rn.f64 	%fd27, %fd26, %fd21, 0d3F89999999999DFB;
	sub.f64 	%fd28, %fd12, %fd20;
	add.f64 	%fd29, %fd28, %fd28;
	neg.f64 	%fd30, %fd20;
	fma.rn.f64 	%fd31, %fd30, %fd12, %fd29;
	mul.f64 	%fd32, %fd18, %fd31;
	fma.rn.f64 	%fd33, %fd21, %fd27, 0d3FB5555555555555;
	mov.f64 	%fd34, 0d3FB5555555555555;
	sub.f64 	%fd35, %fd34, %fd33;
	fma.rn.f64 	%fd36, %fd21, %fd27, %fd35;
	add.f64 	%fd37, %fd36, 0dBC46A4CB00B9E7B0;
	add.f64 	%fd38, %fd33, %fd37;
	sub.f64 	%fd39, %fd33, %fd38;
	add.f64 	%fd40, %fd37, %fd39;
	mul.rn.f64 	%fd41, %fd20, %fd20;
	neg.f64 	%fd42, %fd41;
	fma.rn.f64 	%fd43, %fd20, %fd20, %fd42;
	{
	.reg .b32 %temp; 
	mov.b64 	{%r22, %temp}, %fd32;
	}
	{
	.reg .b32 %temp; 
	mov.b64 	{%temp, %r23}, %fd32;
	}
	add.s32 	%r24, %r23, 1048576;
	mov.b64 	%fd44, {%r22, %r24};
	fma.rn.f64 	%fd45, %fd20, %fd44, %fd43;
	mul.rn.f64 	%fd46, %fd41, %fd20;
	neg.f64 	%fd47, %fd46;
	fma.rn.f64 	%fd48, %fd41, %fd20, %fd47;
	fma.rn.f64 	%fd49, %fd41, %fd32, %fd48;
	fma.rn.f64 	%fd50, %fd45, %fd20, %fd49;
	mul.rn.f64 	%fd51, %fd38, %fd46;
	neg.f64 	%fd52, %fd51;
	fma.rn.f64 	%fd53, %fd38, %fd46, %fd52;
	fma.rn.f64 	%fd54, %fd38, %fd50, %fd53;
	fma.rn.f64 	%fd55, %fd40, %fd46, %fd54;
	add.f64 	%fd56, %fd51, %fd55;
	sub.f64 	%fd57, %fd51, %fd56;
	add.f64 	%fd58, %fd55, %fd57;
	add.f64 	%fd59, %fd20, %fd56;
	sub.f64 	%fd60, %fd20, %fd59;
	add.f64 	%fd61, %fd56, %fd60;
	add.f64 	%fd62, %fd58, %fd61;
	add.f64 	%fd63, %fd32, %fd62;
	add.f64 	%fd64, %fd59, %fd63;
	sub.f64 	%fd65, %fd59, %fd64;
	add.f64 	%fd66, %fd63, %fd65;
	xor.b32  	%r25, %r48, -2147483648;
	mov.b32 	%r26, 1127219200;
	mov.b64 	%fd67, {%r25, %r26};
	mov.b32 	%r27, -2147483648;
	mov.b64 	%fd68, {%r27, %r26};
	sub.f64 	%fd69, %fd67, %fd68;
	fma.rn.f64 	%fd70, %fd69, 0d3FE62E42FEFA39EF, %fd64;
	fma.rn.f64 	%fd71, %fd69, 0dBFE62E42FEFA39EF, %fd70;
	sub.f64 	%fd72, %fd71, %fd64;
	sub.f64 	%fd73, %fd66, %fd72;
	fma.rn.f64 	%fd74, %fd69, 0d3C7ABC9E3B39803F, %fd73;
	add.f64 	%fd75, %fd70, %fd74;
	sub.f64 	%fd76, %fd70, %fd75;
	add.f64 	%fd77, %fd74, %fd76;
	mov.f64 	%fd78, 0d4000000000000000;
	{
	.reg .b32 %temp; 
	mov.b64 	{%temp, %r28}, %fd78;
	}
	{
	.reg .b32 %temp; 
	mov.b64 	{%r29, %temp}, %fd78;
	}
	shl.b32 	%r30, %r28, 1;
	setp.gt.u32 	%p3, %r30, -33554433;
	and.b32  	%r31, %r28, -15728641;
	selp.b32 	%r32, %r31, %r28, %p3;
	mov.b64 	%fd79, {%r29, %r32};
	mul.rn.f64 	%fd80, %fd75, %fd79;
	neg.f64 	%fd81, %fd80;
	fma.rn.f64 	%fd82, %fd75, %fd79, %fd81;
	fma.rn.f64 	%fd83, %fd77, %fd79, %fd82;
	add.f64 	%fd4, %fd80, %fd83;
	sub.f64 	%fd84, %fd80, %fd4;
	add.f64 	%fd5, %fd83, %fd84;
	fma.rn.f64 	%fd85, %fd4, 0d3FF71547652B82FE, 0d4338000000000000;
	{
	.reg .b32 %temp; 
	mov.b64 	{%r13, %temp}, %fd85;
	}
	mov.f64 	%fd86, 0dC338000000000000;
	add.rn.f64 	%fd87, %fd85, %fd86;
	fma.rn.f64 	%fd88, %fd87, 0dBFE62E42FEFA39EF, %fd4;
	fma.rn.f64 	%fd89, %fd87, 0dBC7ABC9E3B39803F, %fd88;
	fma.rn.f64 	%fd90, %fd89, 0d3E5ADE1569CE2BDF, 0d3E928AF3FCA213EA;
	fma.rn.f64 	%fd91, %fd90, %fd89, 0d3EC71DEE62401315;
	fma.rn.f64 	%fd92, %fd91, %fd89, 0d3EFA01997C89EB71;
	fma.rn.f64 	%fd93, %fd92, %fd89, 0d3F2A01A014761F65;
	fma.rn.f64 	%fd94, %fd93, %fd89, 0d3F56C16C1852B7AF;
	fma.rn.f64 	%fd95, %fd94, %fd89, 0d3F81111111122322;
	fma.rn.f64 	%fd96, %fd95, %fd89, 0d3FA55555555502A1;
	fma.rn.f64 	%fd97, %fd96, %fd89, 0d3FC5555555555511;
	fma.rn.f64 	%fd98, %fd97, %fd89, 0d3FE000000000000B;
	fma.rn.f64 	%fd99, %fd98, %fd89, 0d3FF0000000000000;
	fma.rn.f64 	%fd100, %fd99, %fd89, 0d3FF0000000000000;
	{
	.reg .b32 %temp; 
	mov.b64 	{%r14, %temp}, %fd100;
	}
	{
	.reg .b32 %temp; 
	mov.b64 	{%temp, %r15}, %fd100;
	}
	shl.b32 	%r33, %r13, 20;
	add.s32 	%r34, %r33, %r15;
	mov.b64 	%fd108, {%r14, %r34};
	{
	.reg .b32 %temp; 
	mov.b64 	{%temp, %r35}, %fd4;
	}
	mov.b32 	%f2, %r35;
	abs.f32 	%f1, %f2;
	setp.lt.f32 	%p4, %f1, 0f4086232B;
	@%p4 bra 	$L__BB6_7;
	setp.lt.f64 	%p5, %fd4, 0d0000000000000000;
	add.f64 	%fd101, %fd4, 0d7FF0000000000000;
	selp.f64 	%fd108, 0d0000000000000000, %fd101, %p5;
	setp.geu.f32 	%p6, %f1, 0f40874800;
	@%p6 bra 	$L__BB6_7;
	shr.u32 	%r36, %r13, 31;
	add.s32 	%r37, %r13, %r36;
	shr.s32 	%r38, %r37, 1;
	shl.b32 	%r39, %r38, 20;
	add.s32 	%r40, %r15, %r39;
	mov.b64 	%fd102, {%r14, %r40};
	sub.s32 	%r41, %r13, %r38;
	shl.b32 	%r42, %r41, 20;
	add.s32 	%r43, %r42, 1072693248;
	mov.b32 	%r44, 0;
	mov.b64 	%fd103, {%r44, %r43};
	mul.f64 	%fd108, %fd103, %fd102;
$L__BB6_7:
	abs.f64 	%fd104, %fd108;
	setp.eq.f64 	%p7, %fd104, 0d7FF0000000000000;
	fma.rn.f64 	%fd105, %fd108, %fd5, %fd108;
	selp.f64 	%fd106, %fd108, %fd105, %p7;
	st.param.f64 	[func_retval0], %fd106;
	ret;

}


// ===== COMPILED SASS (sm_100) =====

	.target	sm_100

	.elftype	@"ET_EXEC"


//--------------------- .note.nv.tkinfo           --------------------------
	.section	.note.nv.tkinfo,"",@"SHT_NOTE"
	.sectionflags	@"SHF_NOTE_NV_TKINFO"
	.tkinfo
        /*0018*/ 	.word	0x00000002
        /*0030*/ 	.string	""
        /*0030*/ 	.string	"ptxas"
        /*0030*/ 	.string	"Cuda compilation tools, release 13.0, V13.0.88"
        /*0030*/ 	.string	"Build cuda_13.0.r13.0/compiler.36424714_0"
        /*0030*/ 	.string	"-arch sm_100 -m 64 "



//--------------------- .note.nv.cuinfo           --------------------------
	.section	.note.nv.cuinfo,"",@"SHT_NOTE"
	.sectionflags	@"SHF_NOTE_NV_CUINFO"
        /*0018*/ 	.short	0x0002
        /*001a*/ 	.short	0x0064
        /*001c*/ 	.short	0x0082
	.zero		2


//--------------------- .nv.info                  --------------------------
	.section	.nv.info,"",@"SHT_CUDA_INFO"
	.align	4


	//----- nvinfo : EIATTR_REGCOUNT
	.align		4
        /*0000*/ 	.byte	0x04, 0x2f
        /*0002*/ 	.short	(.L_1 - .L_0)
	.align		4
.L_0:
        /*0004*/ 	.word	index@(_Z10INITIALIZEidPdS_S_)
        /*0008*/ 	.word	0x00000016


	//----- nvinfo : EIATTR_FRAME_SIZE
	.align		4
.L_1:
        /*000c*/ 	.byte	0x04, 0x11
        /*000e*/ 	.short	(.L_3 - .L_2)
	.align		4
.L_2:
        /*0010*/ 	.word	index@(_Z10INITIALIZEidPdS_S_)
        /*0014*/ 	.word	0x00000000


	//----- nvinfo : EIATTR_REGCOUNT
	.align		4
.L_3:
        /*0018*/ 	.byte	0x04, 0x2f
        /*001a*/ 	.short	(.L_5 - .L_4)
	.align		4
.L_4:
        /*001c*/ 	.word	index@(_Z20EVALUATE_ERROR_BLOCKiPdS_S_)
        /*0020*/ 	.word	0x0000001e


	//----- nvinfo : EIATTR_FRAME_SIZE
	.align		4
.L_5:
        /*0024*/ 	.byte	0x04, 0x11
        /*0026*/ 	.short	(.L_7 - .L_6)
	.align		4
.L_6:
        /*0028*/ 	.word	index@($_Z20EVALUATE_ERROR_BLOCKiPdS_S_$__internal_accurate_pow)
        /*002c*/ 	.word	0x00000000


	//----- nvinfo : EIATTR_FRAME_SIZE
	.align		4
.L_7:
        /*0030*/ 	.byte	0x04, 0x11
        /*0032*/ 	.short	(.L_9 - .L_8)
	.align		4
.L_8:
        /*0034*/ 	.word	index@(_Z20EVALUATE_ERROR_BLOCKiPdS_S_)
        /*0038*/ 	.word	0x00000000


	//----- nvinfo : EIATTR_REGCOUNT
	.align		4
.L_9:
        /*003c*/ 	.byte	0x04, 0x2f
        /*003e*/ 	.short	(.L_11 - .L_10)
	.align		4
.L_10:
        /*0040*/ 	.word	index@(_Z9LAPLACIANidddPdS_)
        /*0044*/ 	.word	0x0000001e


	//----- nvinfo : EIATTR_FRAME_SIZE
	.align		4
.L_11:
        /*0048*/ 	.byte	0x04, 0x11
        /*004a*/ 	.short	(.L_13 - .L_12)
	.align		4
.L_12:
        /*004c*/ 	.word	index@($_Z9LAPLACIANidddPdS_$__internal_accurate_pow)
        /*0050*/ 	.word	0x00000000


	//----- nvinfo : EIATTR_FRAME_SIZE
	.align		4
.L_13:
        /*0054*/ 	.byte	0x04, 0x11
        /*0056*/ 	.short	(.L_15 - .L_14)
	.align		4
.L_14:
        /*0058*/ 	.word	index@(_Z9LAPLACIANidddPdS_)
        /*005c*/ 	.word	0x00000000


	//----- nvinfo : EIATTR_REGCOUNT
	.align		4
.L_15:
        /*0060*/ 	.byte	0x04, 0x2f
        /*0062*/ 	.short	(.L_17 - .L_16)
	.align		4
.L_16:
        /*0064*/ 	.word	index@(_Z5DAXPYidPdS_)
        /*0068*/ 	.word	0x0000000a


	//----- nvinfo : EIATTR_FRAME_SIZE
	.align		4
.L_17:
        /*006c*/ 	.byte	0x04, 0x11
        /*006e*/ 	.short	(.L_19 - .L_18)
	.align		4
.L_18:
        /*0070*/ 	.word	index@(_Z5DAXPYidPdS_)
        /*0074*/ 	.word	0x00000000


	//----- nvinfo : EIATTR_REGCOUNT
	.align		4
.L_19:
        /*0078*/ 	.byte	0x04, 0x2f
        /*007a*/ 	.short	(.L_21 - .L_20)
	.align		4
.L_20:
        /*007c*/ 	.word	index@(_Z14INTERPOLATE_2DiPdS_)
        /*0080*/ 	.word	0x00000010


	//----- nvinfo : EIATTR_FRAME_SIZE
	.align		4
.L_21:
        /*0084*/ 	.byte	0x04, 0x11
        /*0086*/ 	.short	(.L_23 - .L_22)
	.align		4
.L_22:
        /*0088*/ 	.word	index@(_Z14INTERPOLATE_2DiPdS_)
        /*008c*/ 	.word	0x00000000


	//----- nvinfo : EIATTR_REGCOUNT
	.align		4
.L_23:
        /*0090*/ 	.byte	0x04, 0x2f
        /*0092*/ 	.short	(.L_25 - .L_24)
	.align		4
.L_24:
        /*0094*/ 	.word	index@(_Z11RESTRICT_2DiPdS_)
        /*0098*/ 	.word	0x00000018


	//----- nvinfo : EIATTR_FRAME_SIZE
	.align		4
.L_25:
        /*009c*/ 	.byte	0x04, 0x11
        /*009e*/ 	.short	(.L_27 - .L_26)
	.align		4
.L_26:
        /*00a0*/ 	.word	index@(_Z11RESTRICT_2DiPdS_)
        /*00a4*/ 	.word	0x00000000


	//----- nvinfo : EIATTR_MIN_STACK_SIZE
	.align		4
.L_27:
        /*00a8*/ 	.byte	0x04, 0x12
        /*00aa*/ 	.short	(.L_29 - .L_28)
	.align		4
.L_28:
        /*00ac*/ 	.word	index@(_Z11RESTRICT_2DiPdS_)
        /*00b0*/ 	.word	0x00000000


	//----- nvinfo : EIATTR_MIN_STACK_SIZE
	.align		4
.L_29:
        /*00b4*/ 	.byte	0x04, 0x12
        /*00b6*/ 	.short	(.L_31 - .L_30)
	.align		4
.L_30:
        /*00b8*/ 	.word	index@(_Z14INTERPOLATE_2DiPdS_)
        /*00bc*/ 	.word	0x00000000


	//----- nvinfo : EIATTR_MIN_STACK_SIZE
	.align		4
.L_31:
        /*00c0*/ 	.byte	0x04, 0x12
        /*00c2*/ 	.short	(.L_33 - .L_32)
	.align		4
.L_32:
        /*00c4*/ 	.word	index@(_Z5DAXPYidPdS_)
        /*00c8*/ 	.word	0x00000000


	//----- nvinfo : EIATTR_MIN_STACK_SIZE
	.align		4
.L_33:
        /*00cc*/ 	.byte	0x04, 0x12
        /*00ce*/ 	.short	(.L_35 - .L_34)
	.align		4
.L_34:
        /*00d0*/ 	.word	index@(_Z9LAPLACIANidddPdS_)
        /*00d4*/ 	.word	0x00000000


	//----- nvinfo : EIATTR_MIN_STACK_SIZE
	.align		4
.L_35:
        /*00d8*/ 	.byte	0x04, 0x12
        /*00da*/ 	.short	(.L_37 - .L_36)
	.align		4
.L_36:
        /*00dc*/ 	.word	index@(_Z20EVALUATE_ERROR_BLOCKiPdS_S_)
        /*00e0*/ 	.word	0x00000000


	//----- nvinfo : EIATTR_MIN_STACK_SIZE
	.align		4
.L_37:
        /*00e4*/ 	.byte	0x04, 0x12
        /*00e6*/ 	.short	(.L_39 - .L_38)
	.align		4
.L_38:
        /*00e8*/ 	.word	index@(_Z10INITIALIZEidPdS_S_)
        /*00ec*/ 	.word	0x00000000
.L_39:


//--------------------- .nv.compat                --------------------------
	.section	.nv.compat,"",@"SHT_CUDA_COMPAT_INFO"
	.align	4
        /*0000*/ 	.byte	0x02, 0x09, 0x00, 0x00, 0x02, 0x02, 0x01, 0x00, 0x02, 0x05, 0x05, 0x00, 0x03, 0x07, 0x01, 0x01
        /*0010*/ 	.byte	0x02, 0x03, 0x00, 0x00, 0x02, 0x06, 0x01, 0x00, 0x04, 0x0b, 0x08, 0x00, 0x01, 0x00, 0x00, 0x00
        /*0020*/ 	.byte	0x00, 0x00, 0x00, 0x00


//--------------------- .nv.info._Z11RESTRICT_2DiPdS_ --------------------------
	.section	.nv.info._Z11RESTRICT_2DiPdS_,"",@"SHT_CUDA_INFO"
	.sectionflags	@""
	.align	4


	//----- nvinfo : EIATTR_CUDA_API_VERSION
	.align		4
        /*0000*/ 	.byte	0x04, 0x37
        /*0002*/ 	.short	(.L_41 - .L_40)
.L_40:
        /*0004*/ 	.word	0x00000082


	//----- nvinfo : EIATTR_KPARAM_INFO
	.align		4
.L_41:
        /*0008*/ 	.byte	0x04, 0x17
        /*000a*/ 	.short	(.L_43 - .L_42)
.L_42:
        /*000c*/ 	.word	0x00000000
        /*0010*/ 	.short	0x0002
        /*0012*/ 	.short	0x0010
        /*0014*/ 	.byte	0x00, 0xf5, 0x21, 0x00


	//----- nvinfo : EIATTR_KPARAM_INFO
	.align		4
.L_43:
        /*0018*/ 	.byte	0x04, 0x17
        /*001a*/ 	.short	(.L_45 - .L_44)
.L_44:
        /*001c*/ 	.word	0x00000000
        /*0020*/ 	.short	0x0001
        /*0022*/ 	.short	0x0008
        /*0024*/ 	.byte	0x00, 0xf5, 0x21, 0x00


	//----- nvinfo : EIATTR_KPARAM_INFO
	.align		4
.L_45:
        /*0028*/ 	.byte	0x04, 0x17
        /*002a*/ 	.short	(.L_47 - .L_46)
.L_46:
        /*002c*/ 	.word	0x00000000
        /*0030*/ 	.short	0x0000
        /*0032*/ 	.short	0x0000
        /*0034*/ 	.byte	0x00, 0xf0, 0x11, 0x00


	//----- nvinfo : EIATTR_SPARSE_MMA_MASK
	.align		4
.L_47:
        /*0038*/ 	.byte	0x03, 0x50
        /*003a*/ 	.short	0x0000


	//----- nvinfo : EIATTR_MAXREG_COUNT
	.align		4
        /*003c*/ 	.byte	0x03, 0x1b
        /*003e*/ 	.short	0x00ff


	//----- nvinfo : EIATTR_MERCURY_ISA_VERSION
	.align		4
        /*0040*/ 	.byte	0x03, 0x5f
        /*0042*/ 	.short	0x0101


	//----- nvinfo : EIATTR_VRC_CTA_INIT_COUNT
	.align		4
        /*0044*/ 	.byte	0x02, 0x4a
	.zero		1
	.zero		1


	//----- nvinfo : EIATTR_EXIT_INSTR_OFFSETS
	.align		4
        /*0048*/ 	.byte	0x04, 0x1c
        /*004a*/ 	.short	(.L_49 - .L_48)


	//   ....[0]....
.L_48:
        /*004c*/ 	.word	0x000000c0


	//   ....[1]....
        /*0050*/ 	.word	0x00000300


	//   ....[2]....
        /*0054*/ 	.word	0x00000370


	//----- nvinfo : EIATTR_CRS_STACK_SIZE
	.align		4
.L_49:
        /*0058*/ 	.byte	0x04, 0x1e
        /*005a*/ 	.short	(.L_51 - .L_50)
.L_50:
        /*005c*/ 	.word	0x00000000


	//----- nvinfo : EIATTR_CBANK_PARAM_SIZE
	.align		4
.L_51:
        /*0060*/ 	.byte	0x03, 0x19
        /*0062*/ 	.short	0x0018


	//----- nvinfo : EIATTR_PARAM_CBANK
	.align		4
        /*0064*/ 	.byte	0x04, 0x0a
        /*0066*/ 	.short	(.L_53 - .L_52)
	.align		4
.L_52:
        /*0068*/ 	.word	index@(.nv.constant0._Z11RESTRICT_2DiPdS_)
        /*006c*/ 	.short	0x0380
        /*006e*/ 	.short	0x0018


	//----- nvinfo : EIATTR_SW_WAR
	.align		4
.L_53:
        /*0070*/ 	.byte	0x04, 0x36
        /*0072*/ 	.short	(.L_55 - .L_54)
.L_54:
        /*0074*/ 	.word	0x00000008
.L_55:


//--------------------- .nv.info._Z14INTERPOLATE_2DiPdS_ --------------------------
	.section	.nv.info._Z14INTERPOLATE_2DiPdS_,"",@"SHT_CUDA_INFO"
	.sectionflags	@""
	.align	4


	//----- nvinfo : EIATTR_CUDA_API_VERSION
	.align		4
        /*0000*/ 	.byte	0x04, 0x37
        /*0002*/ 	.short	(.L_57 - .L_56)
.L_56:
        /*0004*/ 	.word	0x00000082


	//----- nvinfo : EIATTR_KPARAM_INFO
	.align		4
.L_57:
        /*0008*/ 	.byte	0x04, 0x17
        /*000a*/ 	.short	(.L_59 - .L_58)
.L_58:
        /*000c*/ 	.word	0x00000000
        /*0010*/ 	.short	0x0002
        /*0012*/ 	.short	0x0010
        /*0014*/ 	.byte	0x00, 0xf5, 0x21, 0x00


	//----- nvinfo : EIATTR_KPARAM_INFO
	.align		4
.L_59:
        /*0018*/ 	.byte	0x04, 0x17
        /*001a*/ 	.short	(.L_61 - .L_60)
.L_60:
        /*001c*/ 	.word	0x00000000
        /*0020*/ 	.short	0x0001
        /*0022*/ 	.short	0x0008
        /*0024*/ 	.byte	0x00, 0xf5, 0x21, 0x00


	//----- nvinfo : EIATTR_KPARAM_INFO
	.align		4
.L_61:
        /*0028*/ 	.byte	0x04, 0x17
        /*002a*/ 	.short	(.L_63 - .L_62)
.L_62:
        /*002c*/ 	.word	0x00000000
        /*0030*/ 	.short	0x0000
        /*0032*/ 	.short	0x0000
        /*0034*/ 	.byte	0x00, 0xf0, 0x11, 0x00


	//----- nvinfo : EIATTR_SPARSE_MMA_MASK
	.align		4
.L_63:
        /*0038*/ 	.byte	0x03, 0x50
        /*003a*/ 	.short	0x0000


	//----- nvinfo : EIATTR_MAXREG_COUNT
	.align		4
        /*003c*/ 	.byte	0x03, 0x1b
        /*003e*/ 	.short	0x00ff


	//----- nvinfo : EIATTR_MERCURY_ISA_VERSION
	.align		4
        /*0040*/ 	.byte	0x03, 0x5f
        /*0042*/ 	.short	0x0101


	//----- nvinfo : EIATTR_VRC_CTA_INIT_COUNT
	.align		4
        /*0044*/ 	.byte	0x02, 0x4a
	.zero		1
	.zero		1


	//----- nvinfo : EIATTR_EXIT_INSTR_OFFSETS
	.align		4
        /*0048*/ 	.byte	0x04, 0x1c
        /*004a*/ 	.short	(.L_65 - .L_64)


	//   ....[0]....
.L_64:
        /*004c*/ 	.word	0x000000c0


	//   ....[1]....
        /*0050*/ 	.word	0x000001e0


	//   ....[2]....
        /*0054*/ 	.word	0x000002d0


	//   ....[3]....
        /*0058*/ 	.word	0x000003c0


	//   ....[4]....
        /*005c*/ 	.word	0x000004b0


	//----- nvinfo : EIATTR_CRS_STACK_SIZE
	.align		4
.L_65:
        /*0060*/ 	.byte	0x04, 0x1e
        /*0062*/ 	.short	(.L_67 - .L_66)
.L_66:
        /*0064*/ 	.word	0x00000000


	//----- nvinfo : EIATTR_CBANK_PARAM_SIZE
	.align		4
.L_67:
        /*0068*/ 	.byte	0x03, 0x19
        /*006a*/ 	.short	0x0018


	//----- nvinfo : EIATTR_PARAM_CBANK
	.align		4
        /*006c*/ 	.byte	0x04, 0x0a
        /*006e*/ 	.short	(.L_69 - .L_68)
	.align		4
.L_68:
        /*0070*/ 	.word	index@(.nv.constant0._Z14INTERPOLATE_2DiPdS_)
        /*0074*/ 	.short	0x0380
        /*0076*/ 	.short	0x0018


	//----- nvinfo : EIATTR_SW_WAR
	.align		4
.L_69:
        /*0078*/ 	.byte	0x04, 0x36
        /*007a*/ 	.short	(.L_71 - .L_70)
.L_70:
        /*007c*/ 	.word	0x00000008
.L_71:


//--------------------- .nv.info._Z5DAXPYidPdS_   --------------------------
	.section	.nv.info._Z5DAXPYidPdS_,"",@"SHT_CUDA_INFO"
	.sectionflags	@""
	.align	4


	//----- nvinfo : EIATTR_CUDA_API_VERSION
	.align		4
        /*0000*/ 	.byte	0x04, 0x37
        /*0002*/ 	.short	(.L_73 - .L_72)
.L_72:
        /*0004*/ 	.word	0x00000082


	//----- nvinfo : EIATTR_KPARAM_INFO
	.align		4
.L_73:
        /*0008*/ 	.byte	0x04, 0x17
        /*000a*/ 	.short	(.L_75 - .L_74)
.L_74:
        /*000c*/ 	.word	0x00000000
        /*0010*/ 	.short	0x0003
        /*0012*/ 	.short	0x0018
        /*0014*/ 	.byte	0x00, 0xf5, 0x21, 0x00


	//----- nvinfo : EIATTR_KPARAM_INFO
	.align		4
.L_75:
        /*0018*/ 	.byte	0x04, 0x17
        /*001a*/ 	.short	(.L_77 - .L_76)
.L_76:
        /*001c*/ 	.word	0x00000000
        /*0020*/ 	.short	0x0002
        /*0022*/ 	.short	0x0010
        /*0024*/ 	.byte	0x00, 0xf5, 0x21, 0x00


	//----- nvinfo : EIATTR_KPARAM_INFO
	.align		4
.L_77:
        /*0028*/ 	.byte	0x04, 0x17
        /*002a*/ 	.short	(.L_79 - .L_78)
.L_78:
        /*002c*/ 	.word	0x00000000
        /*0030*/ 	.short	0x0001
        /*0032*/ 	.short	0x0008
        /*0034*/ 	.byte	0x00, 0xf0, 0x21, 0x00


	//----- nvinfo : EIATTR_KPARAM_INFO
	.align		4
.L_79:
        /*0038*/ 	.byte	0x04, 0x17
        /*003a*/ 	.short	(.L_81 - .L_80)
.L_80:
        /*003c*/ 	.word	0x00000000
        /*0040*/ 	.short	0x0000
        /*0042*/ 	.short	0x0000
        /*0044*/ 	.byte	0x00, 0xf0, 0x11, 0x00


	//----- nvinfo : EIATTR_SPARSE_MMA_MASK
	.align		4
.L_81:
        /*0048*/ 	.byte	0x03, 0x50
        /*004a*/ 	.short	0x0000


	//----- nvinfo : EIATTR_MAXREG_COUNT
	.align		4
        /*004c*/ 	.byte	0x03, 0x1b
        /*004e*/ 	.short	0x00ff


	//----- nvinfo : EIATTR_MERCURY_ISA_VERSION
	.align		4
        /*0050*/ 	.byte	0x03, 0x5f
        /*0052*/ 	.short	0x0101


	//----- nvinfo : EIATTR_VRC_CTA_INIT_COUNT
	.align		4
        /*0054*/ 	.byte	0x02, 0x4a
	.zero		1
	.zero		1


	//----- nvinfo : EIATTR_EXIT_INSTR_OFFSETS
	.align		4
        /*0058*/ 	.byte	0x04, 0x1c
        /*005a*/ 	.short	(.L_83 - .L_82)


	//   ....[0]....
.L_82:
        /*005c*/ 	.word	0x000000c0


	//   ....[1]....
        /*0060*/ 	.word	0x00000180


	//----- nvinfo : EIATTR_CBANK_PARAM_SIZE
	.align		4
.L_83:
        /*0064*/ 	.byte	0x03, 0x19
        /*0066*/ 	.short	0x0020


	//----- nvinfo : EIATTR_PARAM_CBANK
	.align		4
        /*0068*/ 	.byte	0x04, 0x0a
        /*006a*/ 	.short	(.L_85 - .L_84)
	.align		4
.L_84:
        /*006c*/ 	.word	index@(.nv.constant0._Z5DAXPYidPdS_)
        /*0070*/ 	.short	0x0380
        /*0072*/ 	.short	0x0020


	//----- nvinfo : EIATTR_SW_WAR
	.align		4
.L_85:
        /*0074*/ 	.byte	0x04, 0x36
        /*0076*/ 	.short	(.L_87 - .L_86)
.L_86:
        /*0078*/ 	.word	0x00000008
.L_87:


//--------------------- .nv.info._Z9LAPLACIANidddPdS_ --------------------------
	.section	.nv.info._Z9LAPLACIANidddPdS_,"",@"SHT_CUDA_INFO"
	.sectionflags	@""
	.align	4


	//----- nvinfo : EIATTR_CUDA_API_VERSION
	.align		4
        /*0000*/ 	.byte	0x04, 0x37
        /*0002*/ 	.short	(.L_89 - .L_88)
.L_88:
        /*0004*/ 	.word	0x00000082


	//----- nvinfo : EIATTR_KPARAM_INFO
	.align		4
.L_89:
        /*0008*/ 	.byte	0x04, 0x17
        /*000a*/ 	.short	(.L_91 - .L_90)
.L_90:
        /*000c*/ 	.word	0x00000000
        /*0010*/ 	.short	0x0005
        /*0012*/ 	.short	0x0028
        /*0014*/ 	.byte	0x00, 0xf5, 0x21, 0x00


	//----- nvinfo : EIATTR_KPARAM_INFO
	.align		4
.L_91:
        /*0018*/ 	.byte	0x04, 0x17
        /*001a*/ 	.short	(.L_93 - .L_92)
.L_92:
        /*001c*/ 	.word	0x00000000
        /*0020*/ 	.short	0x0004
        /*0022*/ 	.short	0x0020
        /*0024*/ 	.byte	0x00, 0xf5, 0x21, 0x00


	//----- nvinfo : EIATTR_KPARAM_INFO
	.align		4
.L_93:
        /*0028*/ 	.byte	0x04, 0x17
        /*002a*/ 	.short	(.L_95 - .L_94)
.L_94:
        /*002c*/ 	.word	0x00000000
        /*0030*/ 	.short	0x0003
        /*0032*/ 	.short	0x0018
        /*0034*/ 	.byte	0x00, 0xf0, 0x21, 0x00


	//----- nvinfo : EIATTR_KPARAM_INFO
	.align		4
.L_95:
        /*0038*/ 	.byte	0x04, 0x17
        /*003a*/ 	.short	(.L_97 - .L_96)
.L_96:
        /*003c*/ 	.word	0x00000000
        /*0040*/ 	.short	0x0002
        /*0042*/ 	.short	0x0010
        /*0044*/ 	.byte	0x00, 0xf0, 0x21, 0x00


	//----- nvinfo : EIATTR_KPARAM_INFO
	.align		4
.L_97:
        /*0048*/ 	.byte	0x04, 0x17
        /*004a*/ 	.short	(.L_99 - .L_98)
.L_98:
        /*004c*/ 	.word	0x00000000
        /*0050*/ 	.short	0x0001
        /*0052*/ 	.short	0x0008
        /*0054*/ 	.byte	0x00, 0xf0, 0x21, 0x00


	//----- nvinfo : EIATTR_KPARAM_INFO
	.align		4
.L_99:
        /*0058*/ 	.byte	0x04, 0x17
        /*005a*/ 	.short	(.L_101 - .L_100)
.L_100:
        /*005c*/ 	.word	0x00000000
        /*0060*/ 	.short	0x0000
        /*0062*/ 	.short	0x0000
        /*0064*/ 	.byte	0x00, 0xf0, 0x11, 0x00


	//----- nvinfo : EIATTR_SPARSE_MMA_MASK
	.align		4
.L_101:
        /*0068*/ 	.byte	0x03, 0x50
        /*006a*/ 	.short	0x0000


	//----- nvinfo : EIATTR_MAXREG_COUNT
	.align		4
        /*006c*/ 	.byte	0x03, 0x1b
        /*006e*/ 	.short	0x00ff


	//----- nvinfo : EIATTR_MERCURY_ISA_VERSION
	.align		4
        /*0070*/ 	.byte	0x03, 0x5f
        /*0072*/ 	.short	0x0101


	//----- nvinfo : EIATTR_VRC_CTA_INIT_COUNT
	.align		4
        /*0074*/ 	.byte	0x02, 0x4a
	.zero		1
	.zero		1


	//----- nvinfo : EIATTR_EXIT_INSTR_OFFSETS
	.align		4
        /*0078*/ 	.byte	0x04, 0x1c
        /*007a*/ 	.short	(.L_103 - .L_102)


	//   ....[0]....
.L_102:
        /*007c*/ 	.word	0x000000c0


	//   ....[1]....
        /*0080*/ 	.word	0x000004b0


	//   ....[2]....
        /*0084*/ 	.word	0x00000540


	//----- nvinfo : EIATTR_CRS_STACK_SIZE
	.align		4
.L_103:
        /*0088*/ 	.byte	0x04, 0x1e
        /*008a*/ 	.short	(.L_105 - .L_104)
.L_104:
        /*008c*/ 	.word	0x00000000


	//----- nvinfo : EIATTR_CBANK_PARAM_SIZE
	.align		4
.L_105:
        /*0090*/ 	.byte	0x03, 0x19
        /*0092*/ 	.short	0x0030


	//----- nvinfo : EIATTR_PARAM_CBANK
	.align		4
        /*0094*/ 	.byte	0x04, 0x0a
        /*0096*/ 	.short	(.L_107 - .L_106)
	.align		4
.L_106:
        /*0098*/ 	.word	index@(.nv.constant0._Z9LAPLACIANidddPdS_)
        /*009c*/ 	.short	0x0380
        /*009e*/ 	.short	0x0030


	//----- nvinfo : EIATTR_SW_WAR
	.align		4
.L_107:
        /*00a0*/ 	.byte	0x04, 0x36
        /*00a2*/ 	.short	(.L_109 - .L_108)
.L_108:
        /*00a4*/ 	.word	0x00000008
.L_109:


//--------------------- .nv.info._Z20EVALUATE_ERROR_BLOCKiPdS_S_ --------------------------
	.section	.nv.info._Z20EVALUATE_ERROR_BLOCKiPdS_S_,"",@"SHT_CUDA_INFO"
	.sectionflags	@""
	.align	4


	//----- nvinfo : EIATTR_CUDA_API_VERSION
	.align		4
        /*0000*/ 	.byte	0x04, 0x37
        /*0002*/ 	.short	(.L_111 - .L_110)
.L_110:
        /*0004*/ 	.word	0x00000082


	//----- nvinfo : EIATTR_KPARAM_INFO
	.align		4
.L_111:
        /*0008*/ 	.byte	0x04, 0x17
        /*000a*/ 	.short	(.L_113 - .L_112)
.L_112:
        /*000c*/ 	.word	0x00000000
        /*0010*/ 	.short	0x0003
        /*0012*/ 	.short	0x0018
        /*0014*/ 	.byte	0x00, 0xf5, 0x21, 0x00


	//----- nvinfo : EIATTR_KPARAM_INFO
	.align		4
.L_113:
        /*0018*/ 	.byte	0x04, 0x17
        /*001a*/ 	.short	(.L_115 - .L_114)
.L_114:
        /*001c*/ 	.word	0x00000000
        /*0020*/ 	.short	0x0002
        /*0022*/ 	.short	0x0010
        /*0024*/ 	.byte	0x00, 0xf5, 0x21, 0x00


	//----- nvinfo : EIATTR_KPARAM_INFO
	.align		4
.L_115:
        /*0028*/ 	.byte	0x04, 0x17
        /*002a*/ 	.short	(.L_117 - .L_116)
.L_116:
        /*002c*/ 	.word	0x00000000
        /*0030*/ 	.short	0x0001
        /*0032*/ 	.short	0x0008
        /*0034*/ 	.byte	0x00, 0xf5, 0x21, 0x00


	//----- nvinfo : EIATTR_KPARAM_INFO
	.align		4
.L_117:
        /*0038*/ 	.byte	0x04, 0x17
        /*003a*/ 	.short	(.L_119 - .L_118)
.L_118:
        /*003c*/ 	.word	0x00000000
        /*0040*/ 	.short	0x0000
        /*0042*/ 	.short	0x0000
        /*0044*/ 	.byte	0x00, 0xf0, 0x11, 0x00


	//----- nvinfo : EIATTR_SPARSE_MMA_MASK
	.align		4
.L_119:
        /*0048*/ 	.byte	0x03, 0x50
        /*004a*/ 	.short	0x0000


	//----- nvinfo : EIATTR_MAXREG_COUNT
	.align		4
        /*004c*/ 	.byte	0x03, 0x1b
        /*004e*/ 	.short	0x00ff


	//----- nvinfo : EIATTR_NUM_BARRIERS
	.align		4
        /*0050*/ 	.byte	0x02, 0x4c
        /*0052*/ 	.byte	0x01
	.zero		1


	//----- nvinfo : EIATTR_MERCURY_ISA_VERSION
	.align		4
        /*0054*/ 	.byte	0x03, 0x5f
        /*0056*/ 	.short	0x0101


	//----- nvinfo : EIATTR_VRC_CTA_INIT_COUNT
	.align		4
        /*0058*/ 	.byte	0x02, 0x4a
	.zero		1
	.zero		1


	//----- nvinfo : EIATTR_EXIT_INSTR_OFFSETS
	.align		4
        /*005c*/ 	.byte	0x04, 0x1c
        /*005e*/ 	.short	(.L_121 - .L_120)


	//   ....[0]....
.L_120:
        /*0060*/ 	.word	0x00000130


	//   ....[1]....
        /*0064*/ 	.word	0x00000630


	//   ....[2]....
        /*0068*/ 	.word	0x000006d0


	//----- nvinfo : EIATTR_CRS_STACK_SIZE
	.align		4
.L_121:
        /*006c*/ 	.byte	0x04, 0x1e
        /*006e*/ 	.short	(.L_123 - .L_122)
.L_122:
        /*0070*/ 	.word	0x00000000


	//----- nvinfo : EIATTR_CBANK_PARAM_SIZE
	.align		4
.L_123:
        /*0074*/ 	.byte	0x03, 0x19
        /*0076*/ 	.short	0x0020


	//----- nvinfo : EIATTR_PARAM_CBANK
	.align		4
        /*0078*/ 	.byte	0x04, 0x0a
        /*007a*/ 	.short	(.L_125 - .L_124)
	.align		4
.L_124:
        /*007c*/ 	.word	index@(.nv.constant0._Z20EVALUATE_ERROR_BLOCKiPdS_S_)
        /*0080*/ 	.short	0x0380
        /*0082*/ 	.short	0x0020


	//----- nvinfo : EIATTR_SW_WAR
	.align		4
.L_125:
        /*0084*/ 	.byte	0x04, 0x36
        /*0086*/ 	.short	(.L_127 - .L_126)
.L_126:
        /*0088*/ 	.word	0x00000008
.L_127:


//--------------------- .nv.info._Z10INITIALIZEidPdS_S_ --------------------------
	.section	.nv.info._Z10INITIALIZEidPdS_S_,"",@"SHT_CUDA_INFO"
	.sectionflags	@""
	.align	4


	//----- nvinfo : EIATTR_CUDA_API_VERSION
	.align		4
        /*0000*/ 	.byte	0x04, 0x37
        /*0002*/ 	.short	(.L_129 - .L_128)
.L_128:
        /*0004*/ 	.word	0x00000082


	//----- nvinfo : EIATTR_KPARAM_INFO
	.align		4
.L_129:
        /*0008*/ 	.byte	0x04, 0x17
        /*000a*/ 	.short	(.L_131 - .L_130)
.L_130:
        /*000c*/ 	.word	0x00000000
        /*0010*/ 	.short	0x0004
        /*0012*/ 	.short	0x0020
        /*0014*/ 	.byte	0x00, 0xf5, 0x21, 0x00


	//----- nvinfo : EIATTR_KPARAM_INFO
	.align		4
.L_131:
        /*0018*/ 	.byte	0x04, 0x17
        /*001a*/ 	.short	(.L_133 - .L_132)
.L_132:
        /*001c*/ 	.word	0x00000000
        /*0020*/ 	.short	0x0003
        /*0022*/ 	.short	0x0018
        /*0024*/ 	.byte	0x00, 0xf5, 0x21, 0x00


	//----- nvinfo : EIATTR_KPARAM_INFO
	.align		4
.L_133:
        /*0028*/ 	.byte	0x04, 0x17
        /*002a*/ 	.short	(.L_135 - .L_134)
.L_134:
        /*002c*/ 	.word	0x00000000
        /*0030*/ 	.short	0x0002
        /*0032*/ 	.short	0x0010
        /*0034*/ 	.byte	0x00, 0xf5, 0x21, 0x00


	//----- nvinfo : EIATTR_KPARAM_INFO
	.align		4
.L_135:
        /*0038*/ 	.byte	0x04, 0x17
        /*003a*/ 	.short	(.L_137 - .L_136)
.L_136:
        /*003c*/ 	.word	0x00000000
        /*0040*/ 	.short	0x0001
        /*0042*/ 	.short	0x0008
        /*0044*/ 	.byte	0x00, 0xf0, 0x21, 0x00


	//----- nvinfo : EIATTR_KPARAM_INFO
	.align		4
.L_137:
        /*0048*/ 	.byte	0x04, 0x17
        /*004a*/ 	.short	(.L_139 - .L_138)
.L_138:
        /*004c*/ 	.word	0x00000000
        /*0050*/ 	.short	0x0000
        /*0052*/ 	.short	0x0000
        /*0054*/ 	.byte	0x00, 0xf0, 0x11, 0x00


	//----- nvinfo : EIATTR_SPARSE_MMA_MASK
	.align		4
.L_139:
        /*0058*/ 	.byte	0x03, 0x50
        /*005a*/ 	.short	0x0000


	//----- nvinfo : EIATTR_MAXREG_COUNT
	.align		4
        /*005c*/ 	.byte	0x03, 0x1b
        /*005e*/ 	.short	0x00ff


	//----- nvinfo : EIATTR_MERCURY_ISA_VERSION
	.align		4
        /*0060*/ 	.byte	0x03, 0x5f
        /*0062*/ 	.short	0x0101


	//----- nvinfo : EIATTR_VRC_CTA_INIT_COUNT
	.align		4
        /*0064*/ 	.byte	0x02, 0x4a
	.zero		1
	.zero		1


	//----- nvinfo : EIATTR_EXIT_INSTR_OFFSETS
	.align		4
        /*0068*/ 	.byte	0x04, 0x1c
        /*006a*/ 	.short	(.L_141 - .L_140)


	//   ....[0]....
.L_140:
        /*006c*/ 	.word	0x000000c0


	//   ....[1]....
        /*0070*/ 	.word	0x000006f0


	//   ....[2]....
        /*0074*/ 	.word	0x00000760


	//----- nvinfo : EIATTR_CRS_STACK_SIZE
	.align		4
.L_141:
        /*0078*/ 	.byte	0x04, 0x1e
        /*007a*/ 	.short	(.L_143 - .L_142)
.L_142:
        /*007c*/ 	.word	0x00000000


	//----- nvinfo : EIATTR_CBANK_PARAM_SIZE
	.align		4
.L_143:
        /*0080*/ 	.byte	0x03, 0x19
        /*0082*/ 	.short	0x0028


	//----- nvinfo : EIATTR_PARAM_CBANK
	.align		4
        /*0084*/ 	.byte	0x04, 0x0a
        /*0086*/ 	.short	(.L_145 - .L_144)
	.align		4
.L_144:
        /*0088*/ 	.word	index@(.nv.constant0._Z10INITIALIZEidPdS_S_)
        /*008c*/ 	.short	0x0380
        /*008e*/ 	.short	0x0028


	//----- nvinfo : EIATTR_SW_WAR
	.align		4
.L_145:
        /*0090*/ 	.byte	0x04, 0x36
        /*0092*/ 	.short	(.L_147 - .L_146)
.L_146:
        /*0094*/ 	.word	0x00000008
.L_147:


//--------------------- .nv.callgraph             --------------------------
	.section	.nv.callgraph,"",@"SHT_CUDA_CALLGRAPH"
	.align	4
	.sectionentsize	8
	.align		4
        /*0000*/ 	.word	0x00000000
	.align		4
        /*0004*/ 	.word	0xffffffff
	.align		4
        /*0008*/ 	.word	0x00000000
	.align		4
        /*000c*/ 	.word	0xfffffffe
	.align		4
        /*0010*/ 	.word	0x00000000
	.align		4
        /*0014*/ 	.word	0xfffffffd
	.align		4
        /*0018*/ 	.word	0x00000000
	.align		4
        /*001c*/ 	.word	0xfffffffc


//--------------------- .text._Z11RESTRICT_2DiPdS_ --------------------------
	.section	.text._Z11RESTRICT_2DiPdS_,"ax",@progbits
	.align	128
        .global         _Z11RESTRICT_2DiPdS_
        .type           _Z11RESTRICT_2DiPdS_,@function
        .size           _Z11RESTRICT_2DiPdS_,(.L_x_26 - _Z11RESTRICT_2DiPdS_)
        .other          _Z11RESTRICT_2DiPdS_,@"STO_CUDA_ENTRY STV_DEFAULT"
_Z11RESTRICT_2DiPdS_:
.text._Z11RESTRICT_2DiPdS_:
[----:B------:R-:W-:Y:S01]  /*0000*/  LDC R1, c[0x0][0x37c] ;  /* 0x0000df00ff017b82 */ /* 0x000fe20000000800 */
[----:B------:R-:W0:Y:S01]  /*0010*/  S2R R0, SR_TID.X ;  /* 0x0000000000007919 */ /* 0x000e220000002100 */
[----:B------:R-:W0:Y:S01]  /*0020*/  LDCU UR4, c[0x0][0x360] ;  /* 0x00006c00ff0477ac */ /* 0x000e220008000800 */
[----:B------:R-:W0:Y:S01]  /*0030*/  S2R R3, SR_CTAID.X ;  /* 0x0000000000037919 */ /* 0x000e220000002500 */
[----:B------:R-:W1:Y:S01]  /*0040*/  LDCU UR5, c[0x0][0x364] ;  /* 0x00006c80ff0577ac */ /* 0x000e620008000800 */
[----:B------:R-:W1:Y:S01]  /*0050*/  S2R R2, SR_TID.Y ;  /* 0x0000000000027919 */ /* 0x000e620000002200 */
[----:B------:R-:W2:Y:S01]  /*0060*/  LDCU UR6, c[0x0][0x380] ;  /* 0x00007000ff0677ac */ /* 0x000ea20008000800 */
[----:B------:R-:W1:Y:S01]  /*0070*/  S2R R5, SR_CTAID.Y ;  /* 0x0000000000057919 */ /* 0x000e620000002600 */
[----:B0-----:R-:W-:Y:S02]  /*0080*/  IMAD R0, R3, UR4, R0 ;  /* 0x0000000403007c24 */ /* 0x001fe4000f8e0200 */
[----:B-1----:R-:W-:-:S05]  /*0090*/  IMAD R3, R5, UR5, R2 ;  /* 0x0000000505037c24 */ /* 0x002fca000f8e0202 */
[----:B------:R-:W-:-:S04]  /*00a0*/  VIMNMX R2, PT, PT, R0, R3, !PT ;  /* 0x0000000300027248 */ /* 0x000fc80007fe0100 */
[----:B--2---:R-:W-:-:S13]  /*00b0*/  ISETP.GE.AND P0, PT, R2, UR6, PT ;  /* 0x0000000602007c0c */ /* 0x004fda000bf06270 */
[----:B------:R-:W-:Y:S05]  /*00c0*/  @P0 EXIT ;  /* 0x000000000000094d */ /* 0x000fea0003800000 */
[----:B------:R-:W-:-:S06]  /*00d0*/  UIADD3 UR4, UPT, UPT, UR6, -0x1, URZ ;  /* 0xffffffff06047890 */ /* 0x000fcc000fffe0ff */
[----:B------:R-:W-:Y:S01]  /*00e0*/  ISETP.NE.AND P0, PT, R0, UR4, PT ;  /* 0x0000000400007c0c */ /* 0x000fe2000bf05270 */
[----:B------:R-:W-:-:S03]  /*00f0*/  IMAD R2, R3, UR4, RZ ;  /* 0x0000000403027c24 */ /* 0x000fc6000f8e02ff */
[----:B------:R-:W-:Y:S02]  /*0100*/  ISETP.EQ.OR P0, PT, R0, RZ, !P0 ;  /* 0x000000ff0000720c */ /* 0x000fe40004702670 */
[----:B------:R-:W-:Y:S02]  /*0110*/  LEA R5, R2, R3, 0x1 ;  /* 0x0000000302057211 */ /* 0x000fe400078e08ff */
[C---:B------:R-:W-:Y:S02]  /*0120*/  ISETP.EQ.OR P0, PT, R3.reuse, RZ, P0 ;  /* 0x000000ff0300720c */ /* 0x040fe40000702670 */
[----:B------:R-:W-:Y:S01]  /*0130*/  IADD3 R5, PT, PT, R0, R5, RZ ;  /* 0x0000000500057210 */ /* 0x000fe20007ffe0ff */
[C---:B------:R-:W-:Y:S01]  /*0140*/  IMAD R0, R3.reuse, UR6, R0 ;  /* 0x0000000603007c24 */ /* 0x040fe2000f8e0200 */
[----:B------:R-:W-:Y:S01]  /*0150*/  ISETP.EQ.OR P0, PT, R3, UR4, P0 ;  /* 0x0000000403007c0c */ /* 0x000fe20008702670 */
[----:B------:R-:W0:Y:S01]  /*0160*/  LDCU.64 UR4, c[0x0][0x358] ;  /* 0x00006b00ff0477ac */ /* 0x000e220008000a00 */
[----:B------:R-:W-:-:S11]  /*0170*/  SHF.L.U32 R5, R5, 0x1, RZ ;  /* 0x0000000105057819 */ /* 0x000fd600000006ff */
[----:B------:R-:W-:Y:S05]  /*0180*/  @P0 BRA `(.L_x_0) ;  /* 0x0000000000600947 */ /* 0x000fea0003800000 */
[----:B------:R-:W1:Y:S02]  /*0190*/  LDC.64 R8, c[0x0][0x388] ;  /* 0x0000e200ff087b82 */ /* 0x000e640000000a00 */
[----:B-1----:R-:W-:-:S05]  /*01a0*/  IMAD.WIDE R8, R5, 0x8, R8 ;  /* 0x0000000805087825 */ /* 0x002fca00078e0208 */
[----:B0-----:R-:W2:Y:S04]  /*01b0*/  LDG.E.64 R16, desc[UR4][R8.64+-0x18] ;  /* 0xffffe80408107981 */ /* 0x001ea8000c1e1b00 */
[----:B------:R-:W2:Y:S04]  /*01c0*/  LDG.E.64 R18, desc[UR4][R8.64+-0x8] ;  /* 0xfffff80408127981 */ /* 0x000ea8000c1e1b00 */
[----:B------:R-:W3:Y:S04]  /*01d0*/  LDG.E.64 R10, desc[UR4][R8.64+-0x20] ;  /* 0xffffe004080a7981 */ /* 0x000ee8000c1e1b00 */
[----:B------:R-:W3:Y:S04]  /*01e0*/  LDG.E.64 R12, desc[UR4][R8.64+-0x10] ;  /* 0xfffff004080c7981 */ /* 0x000ee8000c1e1b00 */
[----:B------:R-:W4:Y:S04]  /*01f0*/  LDG.E.64 R20, desc[UR4][R8.64+0x8] ;  /* 0x0000080408147981 */ /* 0x000f28000c1e1b00 */
[----:B------:R-:W5:Y:S04]  /*0200*/  LDG.E.64 R14, desc[UR4][R8.64+0x10] ;  /* 0x00001004080e7981 */ /* 0x000f68000c1e1b00 */
[----:B------:R-:W5:Y:S04]  /*0210*/  LDG.E.64 R6, desc[UR4][R8.64+0x18] ;  /* 0x0000180408067981 */ /* 0x000f68000c1e1b00 */
[----:B------:R-:W5:Y:S04]  /*0220*/  LDG.E.64 R2, desc[UR4][R8.64+0x20] ;  /* 0x0000200408027981 */ /* 0x000f68000c1e1b00 */
[----:B------:R-:W5:Y:S01]  /*0230*/  LDG.E.64 R4, desc[UR4][R8.64] ;  /* 0x0000000408047981 */ /* 0x000f62000c1e1b00 */
[----:B--2---:R-:W-:-:S02]  /*0240*/  DADD R16, R16, R18 ;  /* 0x0000000010107229 */ /* 0x004fc40000000012 */
[----:B---3--:R-:W-:Y:S01]  /*0250*/  DADD R10, R10, R12 ;  /* 0x000000000a0a7229 */ /* 0x008fe2000000000c */
[----:B------:R-:W0:Y:S05]  /*0260*/  LDC.64 R12, c[0x0][0x390] ;  /* 0x0000e400ff0c7b82 */ /* 0x000e2a0000000a00 */
[----:B----4-:R-:W-:Y:S02]  /*0270*/  DADD R16, R16, R20 ;  /* 0x0000000010107229 */ /* 0x010fe40000000014 */
[----:B-----5:R-:W-:-:S06]  /*0280*/  DADD R10, R10, R14 ;  /* 0x000000000a0a7229 */ /* 0x020fcc000000000e */
[----:B------:R-:W-:Y:S02]  /*0290*/  DADD R6, R16, R6 ;  /* 0x0000000010067229 */ /* 0x000fe40000000006 */
[----:B------:R-:W-:-:S06]  /*02a0*/  DADD R2, R10, R2 ;  /* 0x000000000a027229 */ /* 0x000fcc0000000002 */
[----:B------:R-:W-:-:S08]  /*02b0*/  DMUL R6, R6, 0.125 ;  /* 0x3fc0000006067828 */ /* 0x000fd00000000000 */
[----:B------:R-:W-:-:S08]  /*02c0*/  DFMA R2, R2, 0.0625, R6 ;  /* 0x3fb000000202782b */ /* 0x000fd00000000006 */
[----:B------:R-:W-:Y:S01]  /*02d0*/  DFMA R2, R4, 0.25, R2 ;  /* 0x3fd000000402782b */ /* 0x000fe20000000002 */
[----:B0-----:R-:W-:-:S06]  /*02e0*/  IMAD.WIDE R4, R0, 0x8, R12 ;  /* 0x0000000800047825 */ /* 0x001fcc00078e020c */
[----:B------:R-:W-:Y:S01]  /*02f0*/  STG.E.64 desc[UR4][R4.64], R2 ;  /* 0x0000000204007986 */ /* 0x000fe2000c101b04 */
[----:B------:R-:W-:Y:S05]  /*0300*/  EXIT ;  /* 0x000000000000794d */ /* 0x000fea0003800000 */
.L_x_0:
[----:B------:R-:W1:Y:S02]  /*0310*/  LDC.64 R2, c[0x0][0x388] ;  /* 0x0000e200ff027b82 */ /* 0x000e640000000a00 */
[----:B-1----:R-:W-:-:S06]  /*0320*/  IMAD.WIDE R2, R5, 0x8, R2 ;  /* 0x0000000805027825 */ /* 0x002fcc00078e0202 */
[----:B------:R-:W1:Y:S01]  /*0330*/  LDC.64 R4, c[0x0][0x390] ;  /* 0x0000e400ff047b82 */ /* 0x000e620000000a00 */
[----:B0-----:R-:W2:Y:S01]  /*0340*/  LDG.E.64 R2, desc[UR4][R2.64] ;  /* 0x0000000402027981 */ /* 0x001ea2000c1e1b00 */
[----:B-1----:R-:W-:-:S05]  /*0350*/  IMAD.WIDE R4, R0, 0x8, R4 ;  /* 0x0000000800047825 */ /* 0x002fca00078e0204 */
[----:B--2---:R-:W-:Y:S01]  /*0360*/  STG.E.64 desc[UR4][R4.64], R2 ;  /* 0x0000000204007986 */ /* 0x004fe2000c101b04 */
[----:B------:R-:W-:Y:S05]  /*0370*/  EXIT ;  /* 0x000000000000794d */ /* 0x000fea0003800000 */
.L_x_1:
[----:B------:R-:W-:-:S00]  /*0380*/  BRA `(.L_x_1) ;  /* 0xfffffffc00fc7947 */ /* 0x000fc0000383ffff */
[----:B------:R-:W-:-:S00]  /*0390*/  NOP ;  /* 0x0000000000007918 */ /* 0x000fc00000000000 */
        /* <DEDUP_REMOVED lines=14> */
.L_x_26:


//--------------------- .text._Z14INTERPOLATE_2DiPdS_ --------------------------
	.section	.text._Z14INTERPOLATE_2DiPdS_,"ax",@progbits
	.align	128
        .global         _Z14INTERPOLATE_2DiPdS_
        .type           _Z14INTERPOLATE_2DiPdS_,@function
        .size           _Z14INTERPOLATE_2DiPdS_,(.L_x_27 - _Z14INTERPOLATE_2DiPdS_)
        .other          _Z14INTERPOLATE_2DiPdS_,@"STO_CUDA_ENTRY STV_DEFAULT"
_Z14INTERPOLATE_2DiPdS_:
.text._Z14INTERPOLATE_2DiPdS_:
[----:B------:R-:W-:Y:S01]  /*0000*/  LDC R1, c[0x0][0x37c] ;  /* 0x0000df00ff017b82 */ /* 0x000fe20000000800 */
[----:B------:R-:W0:Y:S01]  /*0010*/  S2R R2, SR_TID.X ;  /* 0x0000000000027919 */ /* 0x000e220000002100 */
[----:B------:R-:W0:Y:S06]  /*0020*/  LDCU UR4, c[0x0][0x360] ;  /* 0x00006c00ff0477ac */ /* 0x000e2c0008000800 */
[----:B------:R-:W1:Y:S01]  /*0030*/  LDC R7, c[0x0][0x380] ;  /* 0x0000e000ff077b82 */ /* 0x000e620000000800 */
[----:B------:R-:W0:Y:S01]  /*0040*/  S2R R3, SR_CTAID.X ;  /* 0x0000000000037919 */ /* 0x000e220000002500 */
[----:B------:R-:W2:Y:S01]  /*0050*/  LDCU UR5, c[0x0][0x364] ;  /* 0x00006c80ff0577ac */ /* 0x000ea20008000800 */
[----:B------:R-:W2:Y:S01]  /*0060*/  S2R R0, SR_TID.Y ;  /* 0x0000000000007919 */ /* 0x000ea20000002200 */
[----:B------:R-:W2:Y:S01]  /*0070*/  S2R R5, SR_CTAID.Y ;  /* 0x0000000000057919 */ /* 0x000ea20000002600 */
[----:B0-----:R-:W-:-:S02]  /*0080*/  IMAD R2, R3, UR4, R2 ;  /* 0x0000000403027c24 */ /* 0x001fc4000f8e0202 */
[----:B--2---:R-:W-:-:S05]  /*0090*/  IMAD R3, R5, UR5, R0 ;  /* 0x0000000505037c24 */ /* 0x004fca000f8e0200 */
[----:B------:R-:W-:-:S04]  /*00a0*/  VIMNMX R0, PT, PT, R2, R3, !PT ;  /* 0x0000000302007248 */ /* 0x000fc80007fe0100 */
[----:B-1----:R-:W-:-:S13]  /*00b0*/  ISETP.GE.AND P0, PT, R0, R7, PT ;  /* 0x000000070000720c */ /* 0x002fda0003f06270 */
[----:B------:R-:W-:Y:S05]  /*00c0*/  @P0 EXIT ;  /* 0x000000000000094d */ /* 0x000fea0003800000 */
[C-C-:B------:R-:W-:Y:S01]  /*00d0*/  LOP3.LUT R5, R2.reuse, 0x1, R3.reuse, 0xc8, !PT ;  /* 0x0000000102057812 */ /* 0x140fe200078ec803 */
[----:B------:R-:W0:Y:S01]  /*00e0*/  LDCU.64 UR4, c[0x0][0x358] ;  /* 0x00006b00ff0477ac */ /* 0x000e220008000a00 */
[----:B------:R-:W-:Y:S02]  /*00f0*/  IADD3 R0, PT, PT, R7, -0x1, RZ ;  /* 0xffffffff07007810 */ /* 0x000fe40007ffe0ff */
[----:B------:R-:W-:Y:S02]  /*0100*/  ISETP.NE.U32.AND P0, PT, R5, 0x1, PT ;  /* 0x000000010500780c */ /* 0x000fe40003f05070 */
[----:B------:R-:W-:Y:S02]  /*0110*/  SHF.R.U32.HI R4, RZ, 0x1, R3 ;  /* 0x00000001ff047819 */ /* 0x000fe40000011603 */
[----:B------:R-:W-:Y:S02]  /*0120*/  SHF.R.U32.HI R13, RZ, 0x1, R0 ;  /* 0x00000001ff0d7819 */ /* 0x000fe40000011600 */
[----:B------:R-:W-:-:S03]  /*0130*/  LEA.HI R0, R2, R2, RZ, 0x1 ;  /* 0x0000000202007211 */ /* 0x000fc600078f08ff */
[----:B------:R-:W-:-:S05]  /*0140*/  IMAD R5, R13, R4, R4 ;  /* 0x000000040d057224 */ /* 0x000fca00078e0204 */
[----:B------:R-:W-:Y:S01]  /*0150*/  LEA.HI.SX32 R5, R0, R5, 0x1f ;  /* 0x0000000500057211 */ /* 0x000fe200078ffaff */
[----:B------:R-:W-:Y:S01]  /*0160*/  IMAD R0, R3, R7, R2 ;  /* 0x0000000703007224 */ /* 0x000fe200078e0202 */
[----:B0-----:R-:W-:Y:S06]  /*0170*/  @!P0 BRA `(.L_x_2) ;  /* 0x00000000001c8947 */ /* 0x001fec0003800000 */
[----:B------:R-:W0:Y:S02]  /*0180*/  LDC.64 R2, c[0x0][0x388] ;  /* 0x0000e200ff027b82 */ /* 0x000e240000000a00 */
[----:B0-----:R-:W-:-:S06]  /*0190*/  IMAD.WIDE R2, R5, 0x8, R2 ;  /* 0x0000000805027825 */ /* 0x001fcc00078e0202 */
[----:B------:R-:W0:Y:S01]  /*01a0*/  LDC.64 R4, c[0x0][0x390] ;  /* 0x0000e400ff047b82 */ /* 0x000e220000000a00 */
[----:B------:R-:W2:Y:S01]  /*01b0*/  LDG.E.64 R2, desc[UR4][R2.64] ;  /* 0x0000000402027981 */ /* 0x000ea2000c1e1b00 */
[----:B0-----:R-:W-:-:S05]  /*01c0*/  IMAD.WIDE R4, R0, 0x8, R4 ;  /* 0x0000000800047825 */ /* 0x001fca00078e0204 */
[----:B--2---:R-:W-:Y:S01]  /*01d0*/  STG.E.64 desc[UR4][R4.64], R2 ;  /* 0x0000000204007986 */ /* 0x004fe2000c101b04 */
[----:B------:R-:W-:Y:S05]  /*01e0*/  EXIT ;  /* 0x000000000000794d */ /* 0x000fea0003800000 */
.L_x_2:
[----:B------:R-:W-:Y:S02]  /*01f0*/  LOP3.LUT R3, R3, 0x1, RZ, 0xc0, !PT ;  /* 0x0000000103037812 */ /* 0x000fe400078ec0ff */
[----:B------:R-:W-:Y:S02]  /*0200*/  LOP3.LUT R4, R2, 0x80000001, RZ, 0xc0, !PT ;  /* 0x8000000102047812 */ /* 0x000fe400078ec0ff */
[----:B------:R-:W-:-:S04]  /*0210*/  ISETP.NE.U32.AND P0, PT, R3, 0x1, PT ;  /* 0x000000010300780c */ /* 0x000fc80003f05070 */
[----:B------:R-:W-:-:S13]  /*0220*/  ISETP.NE.OR P0, PT, R4, 0x1, !P0 ;  /* 0x000000010400780c */ /* 0x000fda0004705670 */
[----:B------:R-:W-:Y:S05]  /*0230*/  @P0 BRA `(.L_x_3) ;  /* 0x0000000000280947 */ /* 0x000fea0003800000 */
[----:B------:R-:W0:Y:S08]  /*0240*/  LDC.64 R2, c[0x0][0x388] ;  /* 0x0000e200ff027b82 */ /* 0x000e300000000a00 */
[----:B------:R-:W1:Y:S01]  /*0250*/  LDC.64 R8, c[0x0][0x390] ;  /* 0x0000e400ff087b82 */ /* 0x000e620000000a00 */
[----:B0-----:R-:W-:-:S05]  /*0260*/  IMAD.WIDE.U32 R2, R5, 0x8, R2 ;  /* 0x0000000805027825 */ /* 0x001fca00078e0002 */
[----:B------:R-:W2:Y:S04]  /*0270*/  LDG.E.64 R4, desc[UR4][R2.64] ;  /* 0x0000000402047981 */ /* 0x000ea8000c1e1b00 */
[----:B------:R-:W2:Y:S01]  /*0280*/  LDG.E.64 R6, desc[UR4][R2.64+0x8] ;  /* 0x0000080402067981 */ /* 0x000ea2000c1e1b00 */
[----:B-1----:R-:W-:Y:S01]  /*0290*/  IMAD.WIDE R8, R0, 0x8, R8 ;  /* 0x0000000800087825 */ /* 0x002fe200078e0208 */
[----:B--2---:R-:W-:-:S08]  /*02a0*/  DADD R4, R4, R6 ;  /* 0x0000000004047229 */ /* 0x004fd00000000006 */
[----:B------:R-:W-:-:S07]  /*02b0*/  DMUL R4, R4, 0.5 ;  /* 0x3fe0000004047828 */ /* 0x000fce0000000000 */
[----:B------:R-:W-:Y:S01]  /*02c0*/  STG.E.64 desc[UR4][R8.64], R4 ;  /* 0x0000000408007986 */ /* 0x000fe2000c101b04 */
[----:B------:R-:W-:Y:S05]  /*02d0*/  EXIT ;  /* 0x000000000000794d */ /* 0x000fea0003800000 */
.L_x_3:
[----:B------:R-:W-:Y:S02]  /*02e0*/  ISETP.NE.AND P0, PT, R3, RZ, PT ;  /* 0x000000ff0300720c */ /* 0x000fe40003f05270 */
[----:B------:R-:W-:-:S04]  /*02f0*/  LOP3.LUT R2, R2, 0x1, RZ, 0xc0, !PT ;  /* 0x0000000102027812 */ /* 0x000fc800078ec0ff */
[----:B------:R-:W-:-:S13]  /*0300*/  ISETP.EQ.U32.OR P0, PT, R2, 0x1, !P0 ;  /* 0x000000010200780c */ /* 0x000fda0004702470 */
[----:B------:R-:W-:Y:S05]  /*0310*/  @P0 BRA `(.L_x_4) ;  /* 0x00000000002c0947 */ /* 0x000fea0003800000 */
[----:B------:R-:W0:Y:S08]  /*0320*/  LDC.64 R2, c[0x0][0x388] ;  /* 0x0000e200ff027b82 */ /* 0x000e300000000a00 */
[----:B------:R-:W1:Y:S01]  /*0330*/  LDC.64 R8, c[0x0][0x390] ;  /* 0x0000e400ff087b82 */ /* 0x000e620000000a00 */
[----:B0-----:R-:W-:-:S05]  /*0340*/  IMAD.WIDE R6, R5, 0x8, R2 ;  /* 0x0000000805067825 */ /* 0x001fca00078e0202 */
[----:B------:R-:W2:Y:S01]  /*0350*/  LDG.E.64 R2, desc[UR4][R6.64] ;  /* 0x0000000406027981 */ /* 0x000ea2000c1e1b00 */
[----:B------:R-:W-:-:S06]  /*0360*/  IMAD.WIDE.U32 R4, R13, 0x8, R6 ;  /* 0x000000080d047825 */ /* 0x000fcc00078e0006 */
[----:B------:R-:W2:Y:S01]  /*0370*/  LDG.E.64 R4, desc[UR4][R4.64+0x8] ;  /* 0x0000080404047981 */ /* 0x000ea2000c1e1b00 */
[----:B-1----:R-:W-:Y:S01]  /*0380*/  IMAD.WIDE R8, R0, 0x8, R8 ;  /* 0x0000000800087825 */ /* 0x002fe200078e0208 */
[----:B--2---:R-:W-:-:S08]  /*0390*/  DADD R2, R2, R4 ;  /* 0x0000000002027229 */ /* 0x004fd00000000004 */
[----:B------:R-:W-:-:S07]  /*03a0*/  DMUL R2, R2, 0.5 ;  /* 0x3fe0000002027828 */ /* 0x000fce0000000000 */
[----:B------:R-:W-:Y:S01]  /*03b0*/  STG.E.64 desc[UR4][R8.64], R2 ;  /* 0x0000000208007986 */ /* 0x000fe2000c101b04 */
[----:B------:R-:W-:Y:S05]  /*03c0*/  EXIT ;  /* 0x000000000000794d */ /* 0x000fea0003800000 */
.L_x_4:
[----:B------:R-:W0:Y:S02]  /*03d0*/  LDC.64 R2, c[0x0][0x388] ;  /* 0x0000e200ff027b82 */ /* 0x000e240000000a00 */
[----:B0-----:R-:W-:-:S05]  /*03e0*/  IMAD.WIDE R10, R5, 0x8, R2 ;  /* 0x00000008050a7825 */ /* 0x001fca00078e0202 */
[----:B------:R-:W2:Y:S01]  /*03f0*/  LDG.E.64 R2, desc[UR4][R10.64] ;  /* 0x000000040a027981 */ /* 0x000ea2000c1e1b00 */
[----:B------:R-:W-:-:S03]  /*0400*/  IMAD.WIDE.U32 R12, R13, 0x8, R10 ;  /* 0x000000080d0c7825 */ /* 0x000fc600078e000a */
[----:B------:R-:W2:Y:S04]  /*0410*/  LDG.E.64 R4, desc[UR4][R10.64+0x8] ;  /* 0x000008040a047981 */ /* 0x000ea8000c1e1b00 */
[----:B------:R-:W3:Y:S04]  /*0420*/  LDG.E.64 R6, desc[UR4][R12.64+0x8] ;  /* 0x000008040c067981 */ /* 0x000ee8000c1e1b00 */
[----:B------:R-:W4:Y:S01]  /*0430*/  LDG.E.64 R8, desc[UR4][R12.64+0x10] ;  /* 0x000010040c087981 */ /* 0x000f22000c1e1b00 */
[----:B--2---:R-:W-:Y:S01]  /*0440*/  DADD R2, R2, R4 ;  /* 0x0000000002027229 */ /* 0x004fe20000000004 */
[----:B------:R-:W0:Y:S07]  /*0450*/  LDC.64 R4, c[0x0][0x390] ;  /* 0x0000e400ff047b82 */ /* 0x000e2e0000000a00 */
[----:B---3--:R-:W-:-:S08]  /*0460*/  DADD R2, R2, R6 ;  /* 0x0000000002027229 */ /* 0x008fd00000000006 */
[----:B----4-:R-:W-:-:S08]  /*0470*/  DADD R2, R2, R8 ;  /* 0x0000000002027229 */ /* 0x010fd00000000008 */
[----:B------:R-:W-:Y:S01]  /*0480*/  DMUL R2, R2, 0.25 ;  /* 0x3fd0000002027828 */ /* 0x000fe20000000000 */
[----:B0-----:R-:W-:-:S06]  /*0490*/  IMAD.WIDE R4, R0, 0x8, R4 ;  /* 0x0000000800047825 */ /* 0x001fcc00078e0204 */
[----:B------:R-:W-:Y:S01]  /*04a0*/  STG.E.64 desc[UR4][R4.64], R2 ;  /* 0x0000000204007986 */ /* 0x000fe2000c101b04 */
[----:B------:R-:W-:Y:S05]  /*04b0*/  EXIT ;  /* 0x000000000000794d */ /* 0x000fea0003800000 */
.L_x_5:
        /* <DEDUP_REMOVED lines=12> */
.L_x_27:


//--------------------- .text._Z5DAXPYidPdS_      --------------------------
	.section	.text._Z5DAXPYidPdS_,"ax",@progbits
	.align	128
        .global         _Z5DAXPYidPdS_
        .type           _Z5DAXPYidPdS_,@function
        .size           _Z5DAXPYidPdS_,(.L_x_28 - _Z5DAXPYidPdS_)
        .other          _Z5DAXPYidPdS_,@"STO_CUDA_ENTRY STV_DEFAULT"
_Z5DAXPYidPdS_:
.text._Z5DAXPYidPdS_:
        /* <DEDUP_REMOVED lines=13> */
[----:B------:R-:W0:Y:S01]  /*00d0*/  LDC.64 R6, c[0x0][0x398] ;  /* 0x0000e600ff067b82 */ /* 0x000e220000000a00 */
[----:B------:R-:W1:Y:S01]  /*00e0*/  LDCU.64 UR4, c[0x0][0x358] ;  /* 0x00006b00ff0477ac */ /* 0x000e620008000a00 */
[----:B------:R-:W-:Y:S01]  /*00f0*/  IMAD R5, R5, UR6, R0 ;  /* 0x0000000605057c24 */ /* 0x000fe2000f8e0200 */
[----:B------:R-:W2:Y:S05]  /*0100*/  LDCU.64 UR8, c[0x0][0x388] ;  /* 0x00007100ff0877ac */ /* 0x000eaa0008000a00 */
[----:B------:R-:W3:Y:S01]  /*0110*/  LDC.64 R2, c[0x0][0x390] ;  /* 0x0000e400ff027b82 */ /* 0x000ee20000000a00 */
[----:B0-----:R-:W-:-:S06]  /*0120*/  IMAD.WIDE R6, R5, 0x8, R6 ;  /* 0x0000000805067825 */ /* 0x001fcc00078e0206 */
[----:B-1----:R-:W2:Y:S01]  /*0130*/  LDG.E.64 R6, desc[UR4][R6.64] ;  /* 0x0000000406067981 */ /* 0x002ea2000c1e1b00 */
[----:B---3--:R-:W-:-:S05]  /*0140*/  IMAD.WIDE R2, R5, 0x8, R2 ;  /* 0x0000000805027825 */ /* 0x008fca00078e0202 */
[----:B------:R-:W2:Y:S02]  /*0150*/  LDG.E.64 R4, desc[UR4][R2.64] ;  /* 0x0000000402047981 */ /* 0x000ea4000c1e1b00 */
[----:B--2---:R-:W-:-:S07]  /*0160*/  DFMA R4, R4, UR8, R6 ;  /* 0x0000000804047c2b */ /* 0x004fce0008000006 */
[----:B------:R-:W-:Y:S01]  /*0170*/  STG.E.64 desc[UR4][R2.64], R4 ;  /* 0x0000000402007986 */ /* 0x000fe2000c101b04 */
[----:B------:R-:W-:Y:S05]  /*0180*/  EXIT ;  /* 0x000000000000794d */ /* 0x000fea0003800000 */
.L_x_6:
        /* <DEDUP_REMOVED lines=15> */
.L_x_28:


//--------------------- .text._Z9LAPLACIANidddPdS_ --------------------------
	.section	.text._Z9LAPLACIANidddPdS_,"ax",@progbits
	.align	128
        .global         _Z9LAPLACIANidddPdS_
        .type           _Z9LAPLACIANidddPdS_,@function
        .size           _Z9LAPLACIANidddPdS_,(.L_x_24 - _Z9LAPLACIANidddPdS_)
        .other          _Z9LAPLACIANidddPdS_,@"STO_CUDA_ENTRY STV_DEFAULT"
_Z9LAPLACIANidddPdS_:
.text._Z9LAPLACIANidddPdS_:
        /* <DEDUP_REMOVED lines=13> */
[----:B------:R-:W-:Y:S01]  /*00d0*/  UIADD3 UR4, UPT, UPT, UR8, -0x1, URZ ;  /* 0xffffffff08047890 */ /* 0x000fe2000fffe0ff */
[----:B------:R-:W0:Y:S05]  /*00e0*/  LDCU.64 UR6, c[0x0][0x358] ;  /* 0x00006b00ff0677ac */ /* 0x000e2a0008000a00 */
[----:B------:R-:W-:-:S04]  /*00f0*/  ISETP.NE.AND P0, PT, R0, UR4, PT ;  /* 0x0000000400007c0c */ /* 0x000fc8000bf05270 */
[----:B------:R-:W-:-:S04]  /*0100*/  ISETP.EQ.OR P0, PT, R0, RZ, !P0 ;  /* 0x000000ff0000720c */ /* 0x000fc80004702670 */
[----:B------:R-:W-:-:S04]  /*0110*/  ISETP.EQ.OR P0, PT, R3, RZ, P0 ;  /* 0x000000ff0300720c */ /* 0x000fc80000702670 */
[C---:B------:R-:W-:Y:S01]  /*0120*/  ISETP.EQ.OR P0, PT, R3.reuse, UR4, P0 ;  /* 0x0000000403007c0c */ /* 0x040fe20008702670 */
[----:B------:R-:W-:-:S04]  /*0130*/  IMAD R3, R3, UR8, RZ ;  /* 0x0000000803037c24 */ /* 0x000fc8000f8e02ff */
[----:B------:R-:W-:-:S08]  /*0140*/  IMAD.IADD R2, R0, 0x1, R3 ;  /* 0x0000000100027824 */ /* 0x000fd000078e0203 */
[----:B0-----:R-:W-:Y:S05]  /*0150*/  @P0 BRA `(.L_x_7) ;  /* 0x0000000000d80947 */ /* 0x001fea0003800000 */
[----:B------:R-:W0:Y:S01]  /*0160*/  LDCU.64 UR4, c[0x0][0x3a0] ;  /* 0x00007400ff0477ac */ /* 0x000e220008000a00 */
[----:B------:R-:W1:Y:S01]  /*0170*/  LDC.64 R4, c[0x0][0x3a0] ;  /* 0x0000e800ff047b82 */ /* 0x000e620000000a00 */
[----:B------:R-:W-:Y:S01]  /*0180*/  SHF.R.S32.HI R6, RZ, 0x1f, R0 ;  /* 0x0000001fff067819 */ /* 0x000fe20000011400 */
[----:B------:R-:W-:Y:S01]  /*0190*/  IMAD R12, RZ, RZ, -UR8 ;  /* 0x80000008ff0c7e24 */ /* 0x000fe2000f8e02ff */
[----:B------:R-:W-:Y:S01]  /*01a0*/  IADD3 R7, P0, PT, R0, R3, RZ ;  /* 0x0000000300077210 */ /* 0x000fe20007f1e0ff */
[----:B------:R-:W-:-:S03]  /*01b0*/  VIADD R13, R2, UR8 ;  /* 0x00000008020d7c36 */ /* 0x000fc60008000000 */
[C---:B------:R-:W-:Y:S01]  /*01c0*/  LEA.HI.X.SX32 R6, R3.reuse, R6, 0x1, P0 ;  /* 0x0000000603067211 */ /* 0x040fe200000f0eff */
[----:B------:R-:W-:Y:S01]  /*01d0*/  VIADD R3, R3, UR8 ;  /* 0x0000000803037c36 */ /* 0x000fe20008000000 */
[----:B------:R-:W2:Y:S01]  /*01e0*/  LDC.64 R16, c[0x0][0x390] ;  /* 0x0000e400ff107b82 */ /* 0x000ea20000000a00 */
[----:B0-----:R-:W-:-:S04]  /*01f0*/  LEA R10, P0, R7, UR4, 0x3 ;  /* 0x00000004070a7c11 */ /* 0x001fc8000f8018ff */
[----:B------:R-:W-:Y:S01]  /*0200*/  LEA.HI.X R11, R7, UR5, R6, 0x3, P0 ;  /* 0x00000005070b7c11 */ /* 0x000fe200080f1c06 */
[----:B------:R-:W-:Y:S01]  /*0210*/  IMAD R3, R12, 0x2, R3 ;  /* 0x000000020c037824 */ /* 0x000fe200078e0203 */
[----:B------:R-:W2:Y:S01]  /*0220*/  LDCU.64 UR4, c[0x0][0x388] ;  /* 0x00007100ff0477ac */ /* 0x000ea20008000a00 */
[----:B-1----:R-:W-:Y:S02]  /*0230*/  IMAD.WIDE R12, R13, 0x8, R4 ;  /* 0x000000080d0c7825 */ /* 0x002fe400078e0204 */
[----:B------:R-:W3:Y:S04]  /*0240*/  LDG.E.64 R6, desc[UR6][R10.64+-0x8] ;  /* 0xfffff8060a067981 */ /* 0x000ee8000c1e1b00 */
[----:B------:R-:W3:Y:S01]  /*0250*/  LDG.E.64 R8, desc[UR6][R10.64+0x8] ;  /* 0x000008060a087981 */ /* 0x000ee2000c1e1b00 */
[----:B------:R-:W-:-:S03]  /*0260*/  IADD3 R3, PT, PT, R0, R3, RZ ;  /* 0x0000000300037210 */ /* 0x000fc60007ffe0ff */
[----:B------:R-:W4:Y:S02]  /*0270*/  LDG.E.64 R12, desc[UR6][R12.64] ;  /* 0x000000060c0c7981 */ /* 0x000f24000c1e1b00 */
[----:B------:R-:W-:-:S05]  /*0280*/  IMAD.WIDE R4, R3, 0x8, R4 ;  /* 0x0000000803047825 */ /* 0x000fca00078e0204 */
[----:B------:R-:W5:Y:S01]  /*0290*/  LDG.E.64 R14, desc[UR6][R4.64] ;  /* 0x00000006040e7981 */ /* 0x000f62000c1e1b00 */
[----:B------:R-:W-:Y:S01]  /*02a0*/  MOV R0, 0x300 ;  /* 0x0000030000007802 */ /* 0x000fe20000000f00 */
[----:B---3--:R-:W-:-:S08]  /*02b0*/  DADD R6, R6, R8 ;  /* 0x0000000006067229 */ /* 0x008fd00000000008 */
[----:B----4-:R-:W-:Y:S02]  /*02c0*/  DADD R8, R6, R12 ;  /* 0x0000000006087229 */ /* 0x010fe4000000000c */
[----:B--2---:R-:W-:-:S06]  /*02d0*/  DMUL R6, R16, UR4 ;  /* 0x0000000410067c28 */ /* 0x004fcc0008000000 */
[----:B-----5:R-:W-:-:S11]  /*02e0*/  DADD R8, R8, R14 ;  /* 0x0000000008087229 */ /* 0x020fd6000000000e */
[----:B------:R-:W-:Y:S05]  /*02f0*/  CALL.REL.NOINC `($_Z9LAPLACIANidddPdS_$__internal_accurate_pow) ;  /* 0x0000000000947944 */ /* 0x000fea0003c00000 */
[----:B------:R-:W0:Y:S02]  /*0300*/  LDC R11, c[0x0][0x380] ;  /* 0x0000e000ff0b7b82 */ /* 0x000e240000000800 */
[----:B0-----:R-:W-:-:S06]  /*0310*/  IMAD.WIDE R10, R11, 0x8, R4 ;  /* 0x000000080b0a7825 */ /* 0x001fcc00078e0204 */
[----:B------:R-:W5:Y:S01]  /*0320*/  LDG.E.64 R10, desc[UR6][R10.64] ;  /* 0x000000060a0a7981 */ /* 0x000f62000c1e1b00 */
[C---:B------:R-:W-:Y:S02]  /*0330*/  DADD R4, R6.reuse, 2 ;  /* 0x4000000006047429 */ /* 0x040fe40000000000 */
[----:B------:R-:W-:-:S08]  /*0340*/  DSETP.NEU.AND P0, PT, R6, RZ, PT ;  /* 0x000000ff0600722a */ /* 0x000fd00003f0d000 */
[----:B------:R-:W-:Y:S01]  /*0350*/  LOP3.LUT R4, R5, 0x7ff00000, RZ, 0xc0, !PT ;  /* 0x7ff0000005047812 */ /* 0x000fe200078ec0ff */
[----:B------:R-:W-:-:S03]  /*0360*/  IMAD.MOV.U32 R5, RZ, RZ, R16 ;  /* 0x000000ffff057224 */ /* 0x000fc600078e0010 */
[----:B------:R-:W-:Y:S01]  /*0370*/  ISETP.NE.AND P1, PT, R4, 0x7ff00000, PT ;  /* 0x7ff000000400780c */ /* 0x000fe20003f25270 */
[----:B------:R-:W-:Y:S01]  /*0380*/  IMAD.MOV.U32 R4, RZ, RZ, R3 ;  /* 0x000000ffff047224 */ /* 0x000fe200078e0003 */
[----:B------:R-:W-:-:S11]  /*0390*/  @!P0 CS2R R4, SRZ ;  /* 0x0000000000048805 */ /* 0x000fd6000001ff00 */
[----:B------:R-:W-:Y:S05]  /*03a0*/  @P1 BRA `(.L_x_8) ;  /* 0x0000000000181947 */ /* 0x000fea0003800000 */
[----:B------:R-:W-:-:S14]  /*03b0*/  DSETP.NAN.AND P0, PT, R6, R6, PT ;  /* 0x000000060600722a */ /* 0x000fdc0003f08000 */
[----:B------:R-:W-:Y:S01]  /*03c0*/  @P0 DADD R4, R6, 2 ;  /* 0x4000000006040429 */ /* 0x000fe20000000000 */
[----:B------:R-:W-:Y:S10]  /*03d0*/  @P0 BRA `(.L_x_8) ;  /* 0x00000000000c0947 */ /* 0x000ff40003800000 */
[----:B------:R-:W-:-:S14]  /*03e0*/  DSETP.NEU.AND P0, PT, |R6|, +INF , PT ;  /* 0x7ff000000600742a */ /* 0x000fdc0003f0d200 */
[----:B------:R-:W-:Y:S02]  /*03f0*/  @!P0 IMAD.MOV.U32 R4, RZ, RZ, 0x0 ;  /* 0x00000000ff048424 */ /* 0x000fe400078e00ff */
[----:B------:R-:W-:-:S07]  /*0400*/  @!P0 IMAD.MOV.U32 R5, RZ, RZ, 0x7ff00000 ;  /* 0x7ff00000ff058424 */ /* 0x000fce00078e00ff */
.L_x_8:
[----:B------:R-:W-:Y:S01]  /*0410*/  DADD R4, R4, 4 ;  /* 0x4010000004047429 */ /* 0x000fe20000000000 */
[----:B------:R-:W0:Y:S01]  /*0420*/  LDC.64 R12, c[0x0][0x3a8] ;  /* 0x0000ea00ff0c7b82 */ /* 0x000e220000000a00 */
[----:B------:R-:W-:Y:S01]  /*0430*/  DSETP.NEU.AND P0, PT, R6, 1, PT ;  /* 0x3ff000000600742a */ /* 0x000fe20003f0d000 */
[----:B------:R-:W1:Y:S07]  /*0440*/  LDCU.64 UR4, c[0x0][0x398] ;  /* 0x00007300ff0477ac */ /* 0x000e6e0008000a00 */
[----:B------:R-:W-:-:S02]  /*0450*/  FSEL R4, R4, RZ, P0 ;  /* 0x000000ff04047208 */ /* 0x000fc40000000000 */
[----:B------:R-:W-:-:S06]  /*0460*/  FSEL R5, R5, 2.3125, P0 ;  /* 0x4014000005057808 */ /* 0x000fcc0000000000 */
[----:B-----5:R-:W-:Y:S01]  /*0470*/  DFMA R8, -R10, R4, R8 ;  /* 0x000000040a08722b */ /* 0x020fe20000000108 */
[----:B0-----:R-:W-:-:S07]  /*0480*/  IMAD.WIDE R2, R2, 0x8, R12 ;  /* 0x0000000802027825 */ /* 0x001fce00078e020c */
[----:B-1----:R-:W-:-:S07]  /*0490*/  DMUL R8, R8, UR4 ;  /* 0x0000000408087c28 */ /* 0x002fce0008000000 */
[----:B------:R-:W-:Y:S01]  /*04a0*/  STG.E.64 desc[UR6][R2.64], R8 ;  /* 0x0000000802007986 */ /* 0x000fe2000c101b06 */
[----:B------:R-:W-:Y:S05]  /*04b0*/  EXIT ;  /* 0x000000000000794d */ /* 0x000fea0003800000 */
.L_x_7:
[----:B------:R-:W0:Y:S01]  /*04c0*/  LDC.64 R4, c[0x0][0x3a0] ;  /* 0x0000e800ff047b82 */ /* 0x000e220000000a00 */
[----:B------:R-:W1:Y:S07]  /*04d0*/  LDCU.64 UR4, c[0x0][0x398] ;  /* 0x00007300ff0477ac */ /* 0x000e6e0008000a00 */
[----:B------:R-:W2:Y:S01]  /*04e0*/  LDC.64 R8, c[0x0][0x3a8] ;  /* 0x0000ea00ff087b82 */ /* 0x000ea20000000a00 */
[----:B0-----:R-:W-:-:S06]  /*04f0*/  IMAD.WIDE R4, R2, 0x8, R4 ;  /* 0x0000000802047825 */ /* 0x001fcc00078e0204 */
[----:B------:R-:W1:Y:S01]  /*0500*/  LDG.E.64 R4, desc[UR6][R4.64] ;  /* 0x0000000604047981 */ /* 0x000e62000c1e1b00 */
[----:B--2---:R-:W-:Y:S01]  /*0510*/  IMAD.WIDE R8, R2, 0x8, R8 ;  /* 0x0000000802087825 */ /* 0x004fe200078e0208 */
[----:B-1----:R-:W-:-:S07]  /*0520*/  DMUL R6, R4, UR4 ;  /* 0x0000000404067c28 */ /* 0x002fce0008000000 */
[----:B------:R-:W-:Y:S01]  /*0530*/  STG.E.64 desc[UR6][R8.64], R6 ;  /* 0x0000000608007986 */ /* 0x000fe2000c101b06 */
[----:B------:R-:W-:Y:S05]  /*0540*/  EXIT ;  /* 0x000000000000794d */ /* 0x000fea0003800000 */
        .type           $_Z9LAPLACIANidddPdS_$__internal_accurate_pow,@function
        .size           $_Z9LAPLACIANidddPdS_$__internal_accurate_pow,(.L_x_24 - $_Z9LAPLACIANidddPdS_$__internal_accurate_pow)
$_Z9LAPLACIANidddPdS_$__internal_accurate_pow:
[----:B------:R-:W-:Y:S01]  /*0550*/  DADD R26, -RZ, |R6| ;  /* 0x00000000ff1a7229 */ /* 0x000fe20000000506 */
[----:B------:R-:W-:Y:S01]  /*0560*/  IMAD.MOV.U32 R12, RZ, RZ, RZ ;  /* 0x000000ffff0c7224 */ /* 0x000fe200078e00ff */
[----:B------:R-:W-:Y:S01]  /*0570*/  UMOV UR4, 0x7d2cafe2 ;  /* 0x7d2cafe200047882 */ /* 0x000fe20000000000 */
[----:B------:R-:W-:Y:S01]  /*0580*/  IMAD.MOV.U32 R20, RZ, RZ, 0x41ad3b5a ;  /* 0x41ad3b5aff147424 */ /* 0x000fe200078e00ff */
[----:B------:R-:W-:Y:S01]  /*0590*/  UMOV UR5, 0x3eb0f5ff ;  /* 0x3eb0f5ff00057882 */ /* 0x000fe20000000000 */
[----:B------:R-:W-:Y:S01]  /*05a0*/  IMAD.MOV.U32 R21, RZ, RZ, 0x3ed0f5d2 ;  /* 0x3ed0f5d2ff157424 */ /* 0x000fe200078e00ff */
[----:B------:R-:W-:Y:S01]  /*05b0*/  UMOV UR10, 0x3b39803f ;  /* 0x3b39803f000a7882 */ /* 0x000fe20000000000 */
[----:B------:R-:W-:-:S03]  /*05c0*/  UMOV UR11, 0x3c7abc9e ;  /* 0x3c7abc9e000b7882 */ /* 0x000fc60000000000 */
[----:B------:R-:W-:Y:S01]  /*05d0*/  ISETP.GT.U32.AND P0, PT, R27, 0xfffff, PT ;  /* 0x000fffff1b00780c */ /* 0x000fe20003f04070 */
[----:B------:R-:W-:Y:S01]  /*05e0*/  IMAD.MOV.U32 R10, RZ, RZ, R26 ;  /* 0x000000ffff0a7224 */ /* 0x000fe200078e001a */
[----:B------:R-:W-:-:S11]  /*05f0*/  MOV R3, R27 ;  /* 0x0000001b00037202 */ /* 0x000fd60000000f00 */
[----:B------:R-:W-:-:S10]  /*0600*/  @!P0 DMUL R16, R26, 1.80143985094819840000e+16 ;  /* 0x435000001a108828 */ /* 0x000fd40000000000 */
[----:B------:R-:W-:Y:S02]  /*0610*/  @!P0 IMAD.MOV.U32 R3, RZ, RZ, R17 ;  /* 0x000000ffff038224 */ /* 0x000fe400078e0011 */
[----:B------:R-:W-:-:S03]  /*0620*/  @!P0 IMAD.MOV.U32 R10, RZ, RZ, R16 ;  /* 0x000000ffff0a8224 */ /* 0x000fc600078e0010 */
[----:B------:R-:W-:-:S04]  /*0630*/  LOP3.LUT R3, R3, 0x800fffff, RZ, 0xc0, !PT ;  /* 0x800fffff03037812 */ /* 0x000fc800078ec0ff */
[----:B------:R-:W-:-:S04]  /*0640*/  LOP3.LUT R11, R3, 0x3ff00000, RZ, 0xfc, !PT ;  /* 0x3ff00000030b7812 */ /* 0x000fc800078efcff */
[----:B------:R-:W-:-:S13]  /*0650*/  ISETP.GE.U32.AND P1, PT, R11, 0x3ff6a09f, PT ;  /* 0x3ff6a09f0b00780c */ /* 0x000fda0003f26070 */
[----:B------:R-:W-:-:S05]  /*0660*/  @P1 VIADD R3, R11, 0xfff00000 ;  /* 0xfff000000b031836 */ /* 0x000fca0000000000 */
[----:B------:R-:W-:Y:S02]  /*0670*/  @P1 MOV R11, R3 ;  /* 0x00000003000b1202 */ /* 0x000fe40000000f00 */
[----:B------:R-:W-:Y:S02]  /*0680*/  SHF.R.U32.HI R3, RZ, 0x14, R27 ;  /* 0x00000014ff037819 */ /* 0x000fe4000001161b */
[----:B------:R-:W-:Y:S02]  /*0690*/  @!P0 LEA.HI R3, R17, 0xffffffca, RZ, 0xc ;  /* 0xffffffca11038811 */ /* 0x000fe400078f60ff */
[C---:B------:R-:W-:Y:S02]  /*06a0*/  DADD R18, R10.reuse, 1 ;  /* 0x3ff000000a127429 */ /* 0x040fe40000000000 */
[----:B------:R-:W-:-:S04]  /*06b0*/  DADD R10, R10, -1 ;  /* 0xbff000000a0a7429 */ /* 0x000fc80000000000 */
[----:B------:R-:W0:Y:S02]  /*06c0*/  MUFU.RCP64H R13, R19 ;  /* 0x00000013000d7308 */ /* 0x000e240000001800 */
[----:B0-----:R-:W-:-:S08]  /*06d0*/  DFMA R14, -R18, R12, 1 ;  /* 0x3ff00000120e742b */ /* 0x001fd0000000010c */
[----:B------:R-:W-:-:S08]  /*06e0*/  DFMA R14, R14, R14, R14 ;  /* 0x0000000e0e0e722b */ /* 0x000fd0000000000e */
[----:B------:R-:W-:-:S08]  /*06f0*/  DFMA R12, R12, R14, R12 ;  /* 0x0000000e0c0c722b */ /* 0x000fd0000000000c */
[----:B------:R-:W-:-:S08]  /*0700*/  DMUL R14, R10, R12 ;  /* 0x0000000c0a0e7228 */ /* 0x000fd00000000000 */
[----:B------:R-:W-:-:S08]  /*0710*/  DFMA R14, R10, R12, R14 ;  /* 0x0000000c0a0e722b */ /* 0x000fd0000000000e */
[----:B------:R-:W-:-:S08]  /*0720*/  DMUL R24, R14, R14 ;  /* 0x0000000e0e187228 */ /* 0x000fd00000000000 */
[----:B------:R-:W-:Y:S01]  /*0730*/  DFMA R18, R24, UR4, R20 ;  /* 0x0000000418127c2b */ /* 0x000fe20008000014 */
[----:B------:R-:W-:Y:S01]  /*0740*/  UMOV UR4, 0x75488a3f ;  /* 0x75488a3f00047882 */ /* 0x000fe20000000000 */
[----:B------:R-:W-:Y:S01]  /*0750*/  UMOV UR5, 0x3ef3b20a ;  /* 0x3ef3b20a00057882 */ /* 0x000fe20000000000 */
[----:B------:R-:W-:-:S05]  /*0760*/  DADD R20, R10, -R14 ;  /* 0x000000000a147229 */ /* 0x000fca000000080e */
[----:B------:R-:W-:Y:S01]  /*0770*/  DFMA R18, R24, R18, UR4 ;  /* 0x0000000418127e2b */ /* 0x000fe20008000012 */
[----:B------:R-:W-:Y:S01]  /*0780*/  UMOV UR4, 0xe4faecd5 ;  /* 0xe4faecd500047882 */ /* 0x000fe20000000000 */
[----:B------:R-:W-:Y:S01]  /*0790*/  UMOV UR5, 0x3f1745cd ;  /* 0x3f1745cd00057882 */ /* 0x000fe20000000000 */
[----:B------:R-:W-:-:S05]  /*07a0*/  DADD R22, R20, R20 ;  /* 0x0000000014167229 */ /* 0x000fca0000000014 */
[----:B------:R-:W-:Y:S01]  /*07b0*/  DFMA R18, R24, R18, UR4 ;  /* 0x0000000418127e2b */ /* 0x000fe20008000012 */
[----:B------:R-:W-:Y:S01]  /*07c0*/  UMOV UR4, 0x258a578b ;  /* 0x258a578b00047882 */ /* 0x000fe20000000000 */
[----:B------:R-:W-:Y:S01]  /*07d0*/  UMOV UR5, 0x3f3c71c7 ;  /* 0x3f3c71c700057882 */ /* 0x000fe20000000000 */
[----:B------:R-:W-:-:S05]  /*07e0*/  DFMA R10, R10, -R14, R22 ;  /* 0x8000000e0a0a722b */ /* 0x000fca0000000016 */
[----:B------:R-:W-:Y:S01]  /*07f0*/  DFMA R18, R24, R18, UR4 ;  /* 0x0000000418127e2b */ /* 0x000fe20008000012 */
[----:B------:R-:W-:Y:S01]  /*0800*/  UMOV UR4, 0x9242b910 ;  /* 0x9242b91000047882 */ /* 0x000fe20000000000 */
[----:B------:R-:W-:Y:S01]  /*0810*/  UMOV UR5, 0x3f624924 ;  /* 0x3f62492400057882 */ /* 0x000fe20000000000 */
[----:B------:R-:W-:Y:S02]  /*0820*/  DMUL R10, R12, R10 ;  /* 0x0000000a0c0a7228 */ /* 0x000fe40000000000 */
[----:B------:R-:W-:-:S03]  /*0830*/  DMUL R12, R14, R14 ;  /* 0x0000000e0e0c7228 */ /* 0x000fc60000000000 */
[----:B------:R-:W-:Y:S01]  /*0840*/  DFMA R18, R24, R18, UR4 ;  /* 0x0000000418127e2b */ /* 0x000fe20008000012 */
[----:B------:R-:W-:Y:S01]  /*0850*/  UMOV UR4, 0x99999dfb ;  /* 0x99999dfb00047882 */ /* 0x000fe20000000000 */
[----:B------:R-:W-:-:S06]  /*0860*/  UMOV UR5, 0x3f899999 ;  /* 0x3f89999900057882 */ /* 0x000fcc0000000000 */
[----:B------:R-:W-:Y:S01]  /*0870*/  DFMA R20, R24, R18, UR4 ;  /* 0x0000000418147e2b */ /* 0x000fe20008000012 */
[----:B------:R-:W-:Y:S01]  /*0880*/  UMOV UR4, 0x55555555 ;  /* 0x5555555500047882 */ /* 0x000fe20000000000 */
[----:B------:R-:W-:-:S06]  /*0890*/  UMOV UR5, 0x3fb55555 ;  /* 0x3fb5555500057882 */ /* 0x000fcc0000000000 */
[----:B------:R-:W-:-:S08]  /*08a0*/  DFMA R18, R24, R20, UR4 ;  /* 0x0000000418127e2b */ /* 0x000fd00008000014 */
[----:B------:R-:W-:Y:S01]  /*08b0*/  DADD R22, -R18, UR4 ;  /* 0x0000000412167e29 */ /* 0x000fe20008000100 */
[----:B------:R-:W-:Y:S01]  /*08c0*/  UMOV UR4, 0xb9e7b0 ;  /* 0x00b9e7b000047882 */ /* 0x000fe20000000000 */
[----:B------:R-:W-:-:S06]  /*08d0*/  UMOV UR5, 0x3c46a4cb ;  /* 0x3c46a4cb00057882 */ /* 0x000fcc0000000000 */
[----:B------:R-:W-:Y:S02]  /*08e0*/  DFMA R24, R24, R20, R22 ;  /* 0x000000141818722b */ /* 0x000fe40000000016 */
[----:B------:R-:W-:Y:S01]  /*08f0*/  DFMA R22, R14, R14, -R12 ;  /* 0x0000000e0e16722b */ /* 0x000fe2000000080c */
[----:B------:R-:W-:Y:S01]  /*0900*/  VIADD R21, R11, 0x100000 ;  /* 0x001000000b157836 */ /* 0x000fe20000000000 */
[----:B------:R-:W-:-:S04]  /*0910*/  MOV R20, R10 ;  /* 0x0000000a00147202 */ /* 0x000fc80000000f00 */
[----:B------:R-:W-:Y:S01]  /*0920*/  DADD R24, R24, -UR4 ;  /* 0x8000000418187e29 */ /* 0x000fe20008000000 */
[----:B------:R-:W-:Y:S01]  /*0930*/  UMOV UR4, 0x80000000 ;  /* 0x8000000000047882 */ /* 0x000fe20000000000 */
[C---:B------:R-:W-:Y:S01]  /*0940*/  DFMA R22, R14.reuse, R20, R22 ;  /* 0x000000140e16722b */ /* 0x040fe20000000016 */
[----:B------:R-:W-:Y:S01]  /*0950*/  UMOV UR5, 0x43300000 ;  /* 0x4330000000057882 */ /* 0x000fe20000000000 */
[----:B------:R-:W-:-:S08]  /*0960*/  DMUL R20, R14, R12 ;  /* 0x0000000c0e147228 */ /* 0x000fd00000000000 */
[----:B------:R-:W-:-:S08]  /*0970*/  DFMA R26, R14, R12, -R20 ;  /* 0x0000000c0e1a722b */ /* 0x000fd00000000814 */
[----:B------:R-:W-:Y:S02]  /*0980*/  DFMA R26, R10, R12, R26 ;  /* 0x0000000c0a1a722b */ /* 0x000fe4000000001a */
[----:B------:R-:W-:-:S06]  /*0990*/  DADD R12, R18, R24 ;  /* 0x00000000120c7229 */ /* 0x000fcc0000000018 */
[----:B------:R-:W-:Y:S02]  /*09a0*/  DFMA R22, R14, R22, R26 ;  /* 0x000000160e16722b */ /* 0x000fe4000000001a */
[----:B------:R-:W-:Y:S02]  /*09b0*/  DADD R26, R18, -R12 ;  /* 0x00000000121a7229 */ /* 0x000fe4000000080c */
[----:B------:R-:W-:-:S06]  /*09c0*/  DMUL R18, R12, R20 ;  /* 0x000000140c127228 */ /* 0x000fcc0000000000 */
[----:B------:R-:W-:Y:S02]  /*09d0*/  DADD R26, R24, R26 ;  /* 0x00000000181a7229 */ /* 0x000fe4000000001a */
[----:B------:R-:W-:-:S08]  /*09e0*/  DFMA R24, R12, R20, -R18 ;  /* 0x000000140c18722b */ /* 0x000fd00000000812 */
[----:B------:R-:W-:-:S08]  /*09f0*/  DFMA R22, R12, R22, R24 ;  /* 0x000000160c16722b */ /* 0x000fd00000000018 */
[----:B------:R-:W-:-:S08]  /*0a00*/  DFMA R26, R26, R20, R22 ;  /* 0x000000141a1a722b */ /* 0x000fd00000000016 */
[----:B------:R-:W-:-:S08]  /*0a10*/  DADD R20, R18, R26 ;  /* 0x0000000012147229 */ /* 0x000fd0000000001a */
[--C-:B------:R-:W-:Y:S02]  /*0a20*/  DADD R12, R14, R20.reuse ;  /* 0x000000000e0c7229 */ /* 0x100fe40000000014 */
[----:B------:R-:W-:-:S06]  /*0a30*/  DADD R18, R18, -R20 ;  /* 0x0000000012127229 */ /* 0x000fcc0000000814 */
[----:B------:R-:W-:Y:S02]  /*0a40*/  DADD R14, R14, -R12 ;  /* 0x000000000e0e7229 */ /* 0x000fe4000000080c */
[----:B------:R-:W-:-:S06]  /*0a50*/  DADD R18, R26, R18 ;  /* 0x000000001a127229 */ /* 0x000fcc0000000012 */
[----:B------:R-:W-:-:S08]  /*0a60*/  DADD R14, R20, R14 ;  /* 0x00000000140e7229 */ /* 0x000fd0000000000e */
[----:B------:R-:W-:Y:S01]  /*0a70*/  DADD R14, R18, R14 ;  /* 0x00000000120e7229 */ /* 0x000fe2000000000e */
[C---:B------:R-:W-:Y:S02]  /*0a80*/  VIADD R18, R3.reuse, 0xfffffc01 ;  /* 0xfffffc0103127836 */ /* 0x040fe40000000000 */
[----:B------:R-:W-:-:S05]  /*0a90*/  @P1 VIADD R18, R3, 0xfffffc02 ;  /* 0xfffffc0203121836 */ /* 0x000fca0000000000 */
[----:B------:R-:W-:Y:S01]  /*0aa0*/  DADD R16, R10, R14 ;  /* 0x000000000a107229 */ /* 0x000fe2000000000e */
[----:B------:R-:W-:Y:S01]  /*0ab0*/  LOP3.LUT R14, R18, 0x80000000, RZ, 0x3c, !PT ;  /* 0x80000000120e7812 */ /* 0x000fe200078e3cff */
[----:B------:R-:W-:-:S06]  /*0ac0*/  IMAD.MOV.U32 R15, RZ, RZ, 0x43300000 ;  /* 0x43300000ff0f7424 */ /* 0x000fcc00078e00ff */
[----:B------:R-:W-:Y:S02]  /*0ad0*/  DADD R18, R12, R16 ;  /* 0x000000000c127229 */ /* 0x000fe40000000010 */
[----:B------:R-:W-:Y:S01]  /*0ae0*/  DADD R14, R14, -UR4 ;  /* 0x800000040e0e7e29 */ /* 0x000fe20008000000 */
[----:B------:R-:W-:Y:S01]  /*0af0*/  UMOV UR4, 0xfefa39ef ;  /* 0xfefa39ef00047882 */ /* 0x000fe20000000000 */
[----:B------:R-:W-:-:S04]  /*0b00*/  UMOV UR5, 0x3fe62e42 ;  /* 0x3fe62e4200057882 */ /* 0x000fc80000000000 */
[--C-:B------:R-:W-:Y:S02]  /*0b10*/  DADD R12, R12, -R18.reuse ;  /* 0x000000000c0c7229 */ /* 0x100fe40000000812 */
[----:B------:R-:W-:-:S06]  /*0b20*/  DFMA R10, R14, UR4, R18 ;  /* 0x000000040e0a7c2b */ /* 0x000fcc0008000012 */
[----:B------:R-:W-:Y:S02]  /*0b30*/  DADD R12, R16, R12 ;  /* 0x00000000100c7229 */ /* 0x000fe4000000000c */
[----:B------:R-:W-:-:S08]  /*0b40*/  DFMA R20, R14, -UR4, R10 ;  /* 0x800000040e147c2b */ /* 0x000fd0000800000a */
[----:B------:R-:W-:-:S08]  /*0b50*/  DADD R20, -R18, R20 ;  /* 0x0000000012147229 */ /* 0x000fd00000000114 */
[----:B------:R-:W-:-:S08]  /*0b60*/  DADD R12, R12, -R20 ;  /* 0x000000000c0c7229 */ /* 0x000fd00000000814 */
[----:B------:R-:W-:-:S08]  /*0b70*/  DFMA R12, R14, UR10, R12 ;  /* 0x0000000a0e0c7c2b */ /* 0x000fd0000800000c */
[----:B------:R-:W-:-:S08]  /*0b80*/  DADD R14, R10, R12 ;  /* 0x000000000a0e7229 */ /* 0x000fd0000000000c */
[----:B------:R-:W-:Y:S02]  /*0b90*/  DADD R16, R10, -R14 ;  /* 0x000000000a107229 */ /* 0x000fe4000000080e */
[----:B------:R-:W-:-:S06]  /*0ba0*/  DMUL R10, R14, 2 ;  /* 0x400000000e0a7828 */ /* 0x000fcc0000000000 */
[----:B------:R-:W-:Y:S02]  /*0bb0*/  DADD R16, R12, R16 ;  /* 0x000000000c107229 */ /* 0x000fe40000000010 */
[----:B------:R-:W-:-:S08]  /*0bc0*/  DFMA R14, R14, 2, -R10 ;  /* 0x400000000e0e782b */ /* 0x000fd0000000080a */
[----:B------:R-:W-:Y:S01]  /*0bd0*/  DFMA R16, R16, 2, R14 ;  /* 0x400000001010782b */ /* 0x000fe2000000000e */
[----:B------:R-:W-:Y:S01]  /*0be0*/  MOV R14, 0x652b82fe ;  /* 0x652b82fe000e7802 */ /* 0x000fe20000000f00 */
[----:B------:R-:W-:-:S06]  /*0bf0*/  IMAD.MOV.U32 R15, RZ, RZ, 0x3ff71547 ;  /* 0x3ff71547ff0f7424 */ /* 0x000fcc00078e00ff */
[----:B------:R-:W-:-:S08]  /*0c00*/  DADD R12, R10, R16 ;  /* 0x000000000a0c7229 */ /* 0x000fd00000000010 */
[----:B------:R-:W-:Y:S02]  /*0c10*/  DFMA R14, R12, R14, 6.75539944105574400000e+15 ;  /* 0x433800000c0e742b */ /* 0x000fe4000000000e */
[----:B------:R-:W-:Y:S01]  /*0c20*/  FSETP.GEU.AND P0, PT, |R13|, 4.1917929649353027344, PT ;  /* 0x4086232b0d00780b */ /* 0x000fe20003f0e200 */
[----:B------:R-:W-:-:S05]  /*0c30*/  DADD R10, R10, -R12 ;  /* 0x000000000a0a7229 */ /* 0x000fca000000080c */
[----:B------:R-:W-:-:S03]  /*0c40*/  DADD R18, R14, -6.75539944105574400000e+15 ;  /* 0xc33800000e127429 */ /* 0x000fc60000000000 */
[----:B------:R-:W-:-:S05]  /*0c50*/  DADD R16, R16, R10 ;  /* 0x0000000010107229 */ /* 0x000fca000000000a */
[----:B------:R-:W-:Y:S01]  /*0c60*/  DFMA R20, R18, -UR4, R12 ;  /* 0x8000000412147c2b */ /* 0x000fe2000800000c */
[----:B------:R-:W-:Y:S01]  /*0c70*/  UMOV UR4, 0x3b39803f ;  /* 0x3b39803f00047882 */ /* 0x000fe20000000000 */
[----:B------:R-:W-:-:S06]  /*0c80*/  UMOV UR5, 0x3c7abc9e ;  /* 0x3c7abc9e00057882 */ /* 0x000fcc0000000000 */
[----:B------:R-:W-:Y:S01]  /*0c90*/  DFMA R18, R18, -UR4, R20 ;  /* 0x8000000412127c2b */ /* 0x000fe20008000014 */
[----:B------:R-:W-:Y:S01]  /*0ca0*/  UMOV UR4, 0x69ce2bdf ;  /* 0x69ce2bdf00047882 */ /* 0x000fe20000000000 */
[----:B------:R-:W-:Y:S01]  /*0cb0*/  IMAD.MOV.U32 R20, RZ, RZ, -0x35dec16 ;  /* 0xfca213eaff147424 */ /* 0x000fe200078e00ff */
[----:B------:R-:W-:Y:S01]  /*0cc0*/  UMOV UR5, 0x3e5ade15 ;  /* 0x3e5ade1500057882 */ /* 0x000fe20000000000 */
[----:B------:R-:W-:-:S06]  /*0cd0*/  IMAD.MOV.U32 R21, RZ, RZ, 0x3e928af3 ;  /* 0x3e928af3ff157424 */ /* 0x000fcc00078e00ff */
[----:B------:R-:W-:Y:S01]  /*0ce0*/  DFMA R20, R18, UR4, R20 ;  /* 0x0000000412147c2b */ /* 0x000fe20008000014 */
[----:B------:R-:W-:Y:S01]  /*0cf0*/  UMOV UR4, 0x62401315 ;  /* 0x6240131500047882 */ /* 0x000fe20000000000 */
[----:B------:R-:W-:-:S06]  /*0d00*/  UMOV UR5, 0x3ec71dee ;  /* 0x3ec71dee00057882 */ /* 0x000fcc0000000000 */
[----:B------:R-:W-:Y:S01]  /*0d10*/  DFMA R20, R18, R20, UR4 ;  /* 0x0000000412147e2b */ /* 0x000fe20008000014 */
        /* <DEDUP_REMOVED lines=20> */
[----:B------:R-:W-:-:S08]  /*0e60*/  DFMA R20, R18, R20, UR4 ;  /* 0x0000000412147e2b */ /* 0x000fd00008000014 */
[----:B------:R-:W-:-:S08]  /*0e70*/  DFMA R20, R18, R20, 1 ;  /* 0x3ff000001214742b */ /* 0x000fd00000000014 */
[----:B------:R-:W-:-:S10]  /*0e80*/  DFMA R18, R18, R20, 1 ;  /* 0x3ff000001212742b */ /* 0x000fd40000000014 */
[----:B------:R-:W-:Y:S01]  /*0e90*/  LEA R11, R14, R19, 0x14 ;  /* 0x000000130e0b7211 */ /* 0x000fe200078ea0ff */
[----:B------:R-:W-:Y:S01]  /*0ea0*/  IMAD.MOV.U32 R10, RZ, RZ, R18 ;  /* 0x000000ffff0a7224 */ /* 0x000fe200078e0012 */
[----:B------:R-:W-:Y:S06]  /*0eb0*/  @!P0 BRA `(.L_x_9) ;  /* 0x0000000000348947 */ /* 0x000fec0003800000 */
[----:B------:R-:W-:Y:S01]  /*0ec0*/  FSETP.GEU.AND P1, PT, |R13|, 4.2275390625, PT ;  /* 0x408748000d00780b */ /* 0x000fe20003f2e200 */
[C---:B------:R-:W-:Y:S02]  /*0ed0*/  DADD R10, R12.reuse, +INF ;  /* 0x7ff000000c0a7429 */ /* 0x040fe40000000000 */
[----:B------:R-:W-:-:S08]  /*0ee0*/  DSETP.GEU.AND P0, PT, R12, RZ, PT ;  /* 0x000000ff0c00722a */ /* 0x000fd00003f0e000 */
[----:B------:R-:W-:Y:S02]  /*0ef0*/  FSEL R10, R10, RZ, P0 ;  /* 0x000000ff0a0a7208 */ /* 0x000fe40000000000 */
[----:B------:R-:W-:Y:S01]  /*0f00*/  FSEL R11, R11, RZ, P0 ;  /* 0x000000ff0b0b7208 */ /* 0x000fe20000000000 */
[----:B------:R-:W-:Y:S06]  /*0f10*/  @P1 BRA `(.L_x_9) ;  /* 0x00000000001c1947 */ /* 0x000fec0003800000 */
[----:B------:R-:W-:-:S04]  /*0f20*/  LEA.HI R3, R14, R14, RZ, 0x1 ;  /* 0x0000000e0e037211 */ /* 0x000fc800078f08ff */
[----:B------:R-:W-:-:S05]  /*0f30*/  SHF.R.S32.HI R3, RZ, 0x1, R3 ;  /* 0x00000001ff037819 */ /* 0x000fca0000011403 */
[----:B------:R-:W-:Y:S02]  /*0f40*/  IMAD.IADD R10, R14, 0x1, -R3 ;  /* 0x000000010e0a7824 */ /* 0x000fe400078e0a03 */
[----:B------:R-:W-:-:S03]  /*0f50*/  IMAD R19, R3, 0x100000, R19 ;  /* 0x0010000003137824 */ /* 0x000fc600078e0213 */
[----:B------:R-:W-:Y:S02]  /*0f60*/  LEA R11, R10, 0x3ff00000, 0x14 ;  /* 0x3ff000000a0b7811 */ /* 0x000fe400078ea0ff */
[----:B------:R-:W-:-:S06]  /*0f70*/  MOV R10, RZ ;  /* 0x000000ff000a7202 */ /* 0x000fcc0000000f00 */
[----:B------:R-:W-:-:S11]  /*0f80*/  DMUL R10, R18, R10 ;  /* 0x0000000a120a7228 */ /* 0x000fd60000000000 */
.L_x_9:
[----:B------:R-:W-:Y:S02]  /*0f90*/  DFMA R16, R16, R10, R10 ;  /* 0x0000000a1010722b */ /* 0x000fe4000000000a */
[----:B------:R-:W-:-:S08]  /*0fa0*/  DSETP.NEU.AND P0, PT, |R10|, +INF , PT ;  /* 0x7ff000000a00742a */ /* 0x000fd00003f0d200 */
[----:B------:R-:W-:Y:S01]  /*0fb0*/  FSEL R3, R10, R16, !P0 ;  /* 0x000000100a037208 */ /* 0x000fe20004000000 */
[----:B------:R-:W-:Y:S01]  /*0fc0*/  IMAD.MOV.U32 R10, RZ, RZ, R0 ;  /* 0x000000ffff0a7224 */ /* 0x000fe200078e0000 */
[----:B------:R-:W-:Y:S01]  /*0fd0*/  FSEL R16, R11, R17, !P0 ;  /* 0x000000110b107208 */ /* 0x000fe20004000000 */
[----:B------:R-:W-:-:S04]  /*0fe0*/  IMAD.MOV.U32 R11, RZ, RZ, 0x0 ;  /* 0x00000000ff0b7424 */ /* 0x000fc800078e00ff */
[----:B------:R-:W-:Y:S05]  /*0ff0*/  RET.REL.NODEC R10 `(_Z9LAPLACIANidddPdS_) ;  /* 0xfffffff00a007950 */ /* 0x000fea0003c3ffff */
.L_x_10:
        /* <DEDUP_REMOVED lines=16> */
.L_x_24:


//--------------------- .text._Z20EVALUATE_ERROR_BLOCKiPdS_S_ --------------------------
	.section	.text._Z20EVALUATE_ERROR_BLOCKiPdS_S_,"ax",@progbits
	.align	128
        .global         _Z20EVALUATE_ERROR_BLOCKiPdS_S_
        .type           _Z20EVALUATE_ERROR_BLOCKiPdS_S_,@function
        .size           _Z20EVALUATE_ERROR_BLOCKiPdS_S_,(.L_x_25 - _Z20EVALUATE_ERROR_BLOCKiPdS_S_)
        .other          _Z20EVALUATE_ERROR_BLOCKiPdS_S_,@"STO_CUDA_ENTRY STV_DEFAULT"
_Z20EVALUATE_ERROR_BLOCKiPdS_S_:
.text._Z20EVALUATE_ERROR_BLOCKiPdS_S_:
[----:B------:R-:W-:Y:S01]  /*0000*/  LDC R1, c[0x0][0x37c] ;  /* 0x0000df00ff017b82 */ /* 0x000fe20000000800 */
[----:B------:R-:W0:Y:S07]  /*0010*/  S2R R26, SR_TID.X ;  /* 0x00000000001a7919 */ /* 0x000e2e0000002100 */
[----:B------:R-:W0:Y:S01]  /*0020*/  S2UR UR6, SR_CTAID.X ;  /* 0x00000000000679c3 */ /* 0x000e220000002500 */
[----:B------:R-:W-:Y:S01]  /*0030*/  UMOV UR4, 0x400 ;  /* 0x0000040000047882 */ /* 0x000fe20000000000 */
[----:B------:R-:W1:Y:S01]  /*0040*/  S2R R9, SR_TID.Y ;  /* 0x0000000000097919 */ /* 0x000e620000002200 */
[----:B------:R-:W2:Y:S05]  /*0050*/  S2R R2, SR_CTAID.Y ;  /* 0x0000000000027919 */ /* 0x000eaa0000002600 */
[----:B------:R-:W0:Y:S01]  /*0060*/  LDC R3, c[0x0][0x360] ;  /* 0x0000d800ff037b82 */ /* 0x000e220000000800 */
[----:B------:R-:W2:Y:S07]  /*0070*/  LDCU UR7, c[0x0][0x364] ;  /* 0x00006c80ff0777ac */ /* 0x000eae0008000800 */
[----:B------:R-:W3:Y:S08]  /*0080*/  S2UR UR5, SR_CgaCtaId ;  /* 0x00000000000579c3 */ /* 0x000ef00000008800 */
[----:B------:R-:W4:Y:S01]  /*0090*/  LDC R0, c[0x0][0x380] ;  /* 0x0000e000ff007b82 */ /* 0x000f220000000800 */
[----:B0-----:R-:W-:-:S02]  /*00a0*/  IMAD R10, R3, UR6, R26 ;  /* 0x00000006030a7c24 */ /* 0x001fc4000f8e021a */
[----:B-1----:R-:W-:Y:S02]  /*00b0*/  IMAD R26, R3, R9, R26 ;  /* 0x00000009031a7224 */ /* 0x002fe400078e021a */
[----:B--2---:R-:W-:Y:S01]  /*00c0*/  IMAD R5, R2, UR7, R9 ;  /* 0x0000000702057c24 */ /* 0x004fe2000f8e0209 */
[----:B---3--:R-:W-:-:S04]  /*00d0*/  ULEA UR4, UR5, UR4, 0x18 ;  /* 0x0000000405047291 */ /* 0x008fc8000f8ec0ff */
[----:B------:R-:W-:Y:S02]  /*00e0*/  VIMNMX R7, PT, PT, R10, R5, !PT ;  /* 0x000000050a077248 */ /* 0x000fe40007fe0100 */
[----:B------:R-:W-:Y:S02]  /*00f0*/  LEA R27, R26, UR4, 0x3 ;  /* 0x000000041a1b7c11 */ /* 0x000fe4000f8e18ff */
[----:B----4-:R-:W-:-:S03]  /*0100*/  ISETP.GE.AND P0, PT, R7, R0, PT ;  /* 0x000000000700720c */ /* 0x010fc60003f06270 */
[----:B------:R0:W-:Y:S01]  /*0110*/  STS.64 [R27], RZ ;  /* 0x000000ff1b007388 */ /* 0x0001e20000000a00 */
[----:B------:R-:W-:Y:S09]  /*0120*/  BAR.SYNC.DEFER_BLOCKING 0x0 ;  /* 0x0000000000007b1d */ /* 0x000ff20000010000 */
[----:B0-----:R-:W-:Y:S05]  /*0130*/  @P0 EXIT ;  /* 0x000000000000094d */ /* 0x001fea0003800000 */
[----:B------:R-:W-:Y:S01]  /*0140*/  VIADD R4, R0, 0xffffffff ;  /* 0xffffffff00047836 */ /* 0x000fe20000000000 */
[----:B------:R-:W0:Y:S01]  /*0150*/  LDCU.64 UR8, c[0x0][0x358] ;  /* 0x00006b00ff0877ac */ /* 0x000e220008000a00 */
[----:B------:R-:W-:Y:S03]  /*0160*/  BSSY.RECONVERGENT B0, `(.L_x_11) ;  /* 0x000003c000007945 */ /* 0x000fe60003800200 */
[----:B------:R-:W-:-:S04]  /*0170*/  ISETP.NE.AND P0, PT, R10, R4, PT ;  /* 0x000000040a00720c */ /* 0x000fc80003f05270 */
[----:B------:R-:W-:-:S04]  /*0180*/  ISETP.EQ.OR P0, PT, R10, RZ, !P0 ;  /* 0x000000ff0a00720c */ /* 0x000fc80004702670 */
[----:B------:R-:W-:-:S04]  /*0190*/  ISETP.EQ.OR P0, PT, R5, RZ, P0 ;  /* 0x000000ff0500720c */ /* 0x000fc80000702670 */
[----:B------:R-:W-:-:S13]  /*01a0*/  ISETP.EQ.OR P0, PT, R5, R4, P0 ;  /* 0x000000040500720c */ /* 0x000fda0000702670 */
[----:B0-----:R-:W-:Y:S05]  /*01b0*/  @P0 BRA `(.L_x_12) ;  /* 0x0000000000d80947 */ /* 0x001fea0003800000 */
[----:B------:R-:W0:Y:S01]  /*01c0*/  LDCU.64 UR4, c[0x0][0x390] ;  /* 0x00007200ff0477ac */ /* 0x000e220008000a00 */
[----:B------:R-:W1:Y:S01]  /*01d0*/  LDC.64 R12, c[0x0][0x390] ;  /* 0x0000e400ff0c7b82 */ /* 0x000e620000000a00 */
[----:B------:R-:W-:Y:S01]  /*01e0*/  IMAD R5, R5, R0, RZ ;  /* 0x0000000005057224 */ /* 0x000fe200078e02ff */
[----:B------:R-:W-:Y:S01]  /*01f0*/  SHF.R.S32.HI R4, RZ, 0x1f, R10 ;  /* 0x0000001fff047819 */ /* 0x000fe2000001140a */
[--C-:B------:R-:W-:Y:S02]  /*0200*/  IMAD.MOV R11, RZ, RZ, -R0.reuse ;  /* 0x000000ffff0b7224 */ /* 0x100fe400078e0a00 */
[C---:B------:R-:W-:Y:S01]  /*0210*/  IMAD.IADD R17, R10.reuse, 0x1, R5 ;  /* 0x000000010a117824 */ /* 0x040fe200078e0205 */
[----:B------:R-:W-:Y:S01]  /*0220*/  IADD3 R6, P0, PT, R10, R5, RZ ;  /* 0x000000050a067210 */ /* 0x000fe20007f1e0ff */
[--C-:B------:R-:W-:Y:S02]  /*0230*/  IMAD.IADD R8, R5, 0x1, R0.reuse ;  /* 0x0000000105087824 */ /* 0x100fe400078e0200 */
[----:B------:R-:W-:Y:S01]  /*0240*/  IMAD.IADD R21, R17, 0x1, R0 ;  /* 0x0000000111157824 */ /* 0x000fe200078e0200 */
[----:B------:R-:W-:-:S02]  /*0250*/  LEA.HI.X.SX32 R7, R5, R4, 0x1, P0 ;  /* 0x0000000405077211 */ /* 0x000fc400000f0eff */
[----:B0-----:R-:W-:-:S04]  /*0260*/  LEA R18, P0, R6, UR4, 0x3 ;  /* 0x0000000406127c11 */ /* 0x001fc8000f8018ff */
[----:B------:R-:W-:Y:S01]  /*0270*/  LEA.HI.X R19, R6, UR5, R7, 0x3, P0 ;  /* 0x0000000506137c11 */ /* 0x000fe200080f1c07 */
[----:B------:R-:W-:Y:S02]  /*0280*/  IMAD R11, R11, 0x2, R8 ;  /* 0x000000020b0b7824 */ /* 0x000fe400078e0208 */
[----:B------:R-:W0:Y:S02]  /*0290*/  LDC.64 R8, c[0x0][0x388] ;  /* 0x0000e200ff087b82 */ /* 0x000e240000000a00 */
[----:B------:R-:W2:Y:S01]  /*02a0*/  LDG.E.64 R4, desc[UR8][R18.64+-0x8] ;  /* 0xfffff80812047981 */ /* 0x000ea2000c1e1b00 */
[----:B-1----:R-:W-:-:S03]  /*02b0*/  IMAD.WIDE R20, R21, 0x8, R12 ;  /* 0x0000000815147825 */ /* 0x002fc600078e020c */
[----:B------:R-:W2:Y:S01]  /*02c0*/  LDG.E.64 R6, desc[UR8][R18.64+0x8] ;  /* 0x0000080812067981 */ /* 0x000ea2000c1e1b00 */
[----:B------:R-:W-:-:S03]  /*02d0*/  IADD3 R23, PT, PT, R10, R11, RZ ;  /* 0x0000000b0a177210 */ /* 0x000fc60007ffe0ff */
[----:B------:R-:W3:Y:S02]  /*02e0*/  LDG.E.64 R10, desc[UR8][R20.64] ;  /* 0x00000008140a7981 */ /* 0x000ee4000c1e1b00 */
[----:B------:R-:W-:-:S05]  /*02f0*/  IMAD.WIDE R22, R23, 0x8, R12 ;  /* 0x0000000817167825 */ /* 0x000fca00078e020c */
[----:B------:R-:W4:Y:S01]  /*0300*/  LDG.E.64 R12, desc[UR8][R22.64] ;  /* 0x00000008160c7981 */ /* 0x000f22000c1e1b00 */
[----:B------:R-:W-:-:S06]  /*0310*/  IMAD.WIDE R14, R0, 0x8, R22 ;  /* 0x00000008000e7825 */ /* 0x000fcc00078e0216 */
[----:B------:R-:W5:Y:S01]  /*0320*/  LDG.E.64 R14, desc[UR8][R14.64] ;  /* 0x000000080e0e7981 */ /* 0x000f62000c1e1b00 */
[----:B0-----:R-:W-:-:S06]  /*0330*/  IMAD.WIDE R8, R17, 0x8, R8 ;  /* 0x0000000811087825 */ /* 0x001fcc00078e0208 */
[----:B------:R-:W5:Y:S01]  /*0340*/  LDG.E.64 R8, desc[UR8][R8.64] ;  /* 0x0000000808087981 */ /* 0x000f62000c1e1b00 */
[----:B------:R-:W-:Y:S01]  /*0350*/  BSSY.RECONVERGENT B1, `(.L_x_13) ;  /* 0x0000008000017945 */ /* 0x000fe20003800200 */
[----:B------:R-:W-:Y:S01]  /*0360*/  MOV R0, 0x3d0 ;  /* 0x000003d000007802 */ /* 0x000fe20000000f00 */
[----:B--2---:R-:W-:-:S08]  /*0370*/  DADD R4, R4, R6 ;  /* 0x0000000004047229 */ /* 0x004fd00000000006 */
[----:B---3--:R-:W-:-:S08]  /*0380*/  DADD R4, R4, R10 ;  /* 0x0000000004047229 */ /* 0x008fd0000000000a */
[----:B----4-:R-:W-:-:S08]  /*0390*/  DADD R4, R4, R12 ;  /* 0x0000000004047229 */ /* 0x010fd0000000000c */
[----:B-----5:R-:W-:-:S08]  /*03a0*/  DFMA R4, R14, -4, R4 ;  /* 0xc01000000e04782b */ /* 0x020fd00000000004 */
[----:B------:R-:W-:-:S11]  /*03b0*/  DADD R4, R4, -R8 ;  /* 0x0000000004047229 */ /* 0x000fd60000000808 */
[----:B------:R-:W-:Y:S05]  /*03c0*/  CALL.REL.NOINC `($_Z20EVALUATE_ERROR_BLOCKiPdS_S_$__internal_accurate_pow) ;  /* 0x0000000000c47944 */ /* 0x000fea0003c00000 */
[----:B------:R-:W-:Y:S05]  /*03d0*/  BSYNC.RECONVERGENT B1 ;  /* 0x0000000000017941 */ /* 0x000fea0003800200 */
.L_x_13:
[C---:B------:R-:W-:Y:S01]  /*03e0*/  DADD R6, R4.reuse, 2 ;  /* 0x4000000004067429 */ /* 0x040fe20000000000 */
[----:B------:R-:W-:Y:S01]  /*03f0*/  BSSY.RECONVERGENT B1, `(.L_x_14) ;  /* 0x000000f000017945 */ /* 0x000fe20003800200 */
[C---:B------:R-:W-:Y:S02]  /*0400*/  DSETP.NEU.AND P1, PT, R4.reuse, RZ, PT ;  /* 0x000000ff0400722a */ /* 0x040fe40003f2d000 */
[----:B------:R-:W-:-:S06]  /*0410*/  DSETP.NEU.AND P0, PT, R4, 1, PT ;  /* 0x3ff000000400742a */ /* 0x000fcc0003f0d000 */
        /* <DEDUP_REMOVED lines=12> */
.L_x_15:
[----:B------:R-:W-:Y:S05]  /*04e0*/  BSYNC.RECONVERGENT B1 ;  /* 0x0000000000017941 */ /* 0x000fea0003800200 */
.L_x_14:
[----:B------:R-:W-:Y:S02]  /*04f0*/  FSEL R4, R6, RZ, P0 ;  /* 0x000000ff06047208 */ /* 0x000fe40000000000 */
[----:B------:R-:W-:-:S05]  /*0500*/  FSEL R5, R7, 1.875, P0 ;  /* 0x3ff0000007057808 */ /* 0x000fca0000000000 */
[----:B------:R0:W-:Y:S02]  /*0510*/  STS.64 [R27], R4 ;  /* 0x000000041b007388 */ /* 0x0001e40000000a00 */
.L_x_12:
[----:B------:R-:W-:Y:S05]  /*0520*/  BSYNC.RECONVERGENT B0 ;  /* 0x0000000000007941 */ /* 0x000fea0003800200 */
.L_x_11:
[----:B------:R-:W-:Y:S01]  /*0530*/  IMAD R3, R3, UR7, RZ ;  /* 0x0000000703037c24 */ /* 0x000fe2000f8e02ff */
[----:B------:R-:W-:Y:S01]  /*0540*/  BAR.SYNC.DEFER_BLOCKING 0x0 ;  /* 0x0000000000007b1d */ /* 0x000fe20000010000 */
[----:B------:R-:W-:-:S03]  /*0550*/  ISETP.NE.AND P0, PT, R26, RZ, PT ;  /* 0x000000ff1a00720c */ /* 0x000fc60003f05270 */
[----:B------:R-:W-:-:S13]  /*0560*/  ISETP.GE.U32.AND P1, PT, R3, 0x2, PT ;  /* 0x000000020300780c */ /* 0x000fda0003f26070 */
[----:B------:R-:W-:Y:S05]  /*0570*/  @!P1 BRA `(.L_x_16) ;  /* 0x00000000002c9947 */ /* 0x000fea0003800000 */
.L_x_17:
[----:B------:R-:W-:-:S04]  /*0580*/  SHF.R.U32.HI R8, RZ, 0x1, R3 ;  /* 0x00000001ff087819 */ /* 0x000fc80000011603 */
[----:B------:R-:W-:-:S13]  /*0590*/  ISETP.GE.U32.AND P1, PT, R26, R8, PT ;  /* 0x000000081a00720c */ /* 0x000fda0003f26070 */
[----:B------:R-:W-:Y:S01]  /*05a0*/  @!P1 IMAD R0, R8, 0x8, R27 ;  /* 0x0000000808009824 */ /* 0x000fe200078e021b */
[----:B------:R-:W-:Y:S04]  /*05b0*/  @!P1 LDS.64 R6, [R27] ;  /* 0x000000001b069984 */ /* 0x000fe80000000a00 */
[----:B0-----:R-:W0:Y:S02]  /*05c0*/  @!P1 LDS.64 R4, [R0] ;  /* 0x0000000000049984 */ /* 0x001e240000000a00 */
[----:B0-----:R-:W-:-:S07]  /*05d0*/  @!P1 DADD R4, R4, R6 ;  /* 0x0000000004049229 */ /* 0x001fce0000000006 */
[----:B------:R1:W-:Y:S01]  /*05e0*/  @!P1 STS.64 [R27], R4 ;  /* 0x000000041b009388 */ /* 0x0003e20000000a00 */
[----:B------:R-:W-:Y:S01]  /*05f0*/  BAR.SYNC.DEFER_BLOCKING 0x0 ;  /* 0x0000000000007b1d */ /* 0x000fe20000010000 */
[----:B------:R-:W-:Y:S02]  /*0600*/  ISETP.GT.U32.AND P1, PT, R3, 0x3, PT ;  /* 0x000000030300780c */ /* 0x000fe40003f24070 */
[----:B------:R-:W-:-:S11]  /*0610*/  MOV R3, R8 ;  /* 0x0000000800037202 */ /* 0x000fd60000000f00 */
[----:B-1----:R-:W-:Y:S05]  /*0620*/  @P1 BRA `(.L_x_17) ;  /* 0xfffffffc00d41947 */ /* 0x002fea000383ffff */
.L_x_16:
[----:B------:R-:W-:Y:S05]  /*0630*/  @P0 EXIT ;  /* 0x000000000000094d */ /* 0x000fea0003800000 */
[----:B------:R-:W1:Y:S01]  /*0640*/  S2UR UR5, SR_CgaCtaId ;  /* 0x00000000000579c3 */ /* 0x000e620000008800 */
[----:B------:R-:W-:-:S07]  /*0650*/  UMOV UR4, 0x400 ;  /* 0x0000040000047882 */ /* 0x000fce0000000000 */
[----:B------:R-:W2:Y:S08]  /*0660*/  LDC R3, c[0x0][0x370] ;  /* 0x0000dc00ff037b82 */ /* 0x000eb00000000800 */
[----:B------:R-:W3:Y:S01]  /*0670*/  LDC.64 R6, c[0x0][0x398] ;  /* 0x0000e600ff067b82 */ /* 0x000ee20000000a00 */
[----:B-1----:R-:W-:Y:S01]  /*0680*/  ULEA UR4, UR5, UR4, 0x18 ;  /* 0x0000000405047291 */ /* 0x002fe2000f8ec0ff */
[----:B--2---:R-:W-:-:S08]  /*0690*/  IMAD R3, R2, R3, UR6 ;  /* 0x0000000602037e24 */ /* 0x004fd0000f8e0203 */
[----:B0-----:R-:W0:Y:S01]  /*06a0*/  LDS.64 R4, [UR4] ;  /* 0x00000004ff047984 */ /* 0x001e220008000a00 */
[----:B---3--:R-:W-:-:S05]  /*06b0*/  IMAD.WIDE.U32 R2, R3, 0x8, R6 ;  /* 0x0000000803027825 */ /* 0x008fca00078e0006 */
[----:B0-----:R-:W-:Y:S01]  /*06c0*/  STG.E.64 desc[UR8][R2.64], R4 ;  /* 0x0000000402007986 */ /* 0x001fe2000c101b08 */
[----:B------:R-:W-:Y:S05]  /*06d0*/  EXIT ;  /* 0x000000000000794d */ /* 0x000fea0003800000 */
        .type           $_Z20EVALUATE_ERROR_BLOCKiPdS_S_$__internal_accurate_pow,@function
        .size           $_Z20EVALUATE_ERROR_BLOCKiPdS_S_$__internal_accurate_pow,(.L_x_25 - $_Z20EVALUATE_ERROR_BLOCKiPdS_S_$__internal_accurate_pow)
$_Z20EVALUATE_ERROR_BLOCKiPdS_S_$__internal_accurate_pow:
        /* <DEDUP_REMOVED lines=9> */
[----:B------:R-:W-:-:S12]  /*0770*/  IMAD.MOV.U32 R10, RZ, RZ, R7 ;  /* 0x000000ffff0a7224 */ /* 0x000fd800078e0007 */
[----:B------:R-:W-:-:S10]  /*0780*/  @!P0 DMUL R8, R6, 1.80143985094819840000e+16 ;  /* 0x4350000006088828 */ /* 0x000fd40000000000 */
[----:B------:R-:W-:Y:S02]  /*0790*/  @!P0 IMAD.MOV.U32 R10, RZ, RZ, R9 ;  /* 0x000000ffff0a8224 */ /* 0x000fe400078e0009 */
[----:B------:R-:W-:-:S03]  /*07a0*/  @!P0 IMAD.MOV.U32 R6, RZ, RZ, R8 ;  /* 0x000000ffff068224 */ /* 0x000fc600078e0008 */
[----:B------:R-:W-:Y:S01]  /*07b0*/  LOP3.LUT R10, R10, 0x800fffff, RZ, 0xc0, !PT ;  /* 0x800fffff0a0a7812 */ /* 0x000fe200078ec0ff */
[----:B------:R-:W-:Y:S01]  /*07c0*/  IMAD.MOV.U32 R12, RZ, RZ, R6 ;  /* 0x000000ffff0c7224 */ /* 0x000fe200078e0006 */
[----:B------:R-:W-:Y:S02]  /*07d0*/  SHF.R.U32.HI R6, RZ, 0x14, R7 ;  /* 0x00000014ff067819 */ /* 0x000fe40000011607 */
[----:B------:R-:W-:Y:S02]  /*07e0*/  LOP3.LUT R13, R10, 0x3ff00000, RZ, 0xfc, !PT ;  /* 0x3ff000000a0d7812 */ /* 0x000fe400078efcff */
[----:B------:R-:W-:Y:S01]  /*07f0*/  @!P0 LEA.HI R6, R9, 0xffffffca, RZ, 0xc ;  /* 0xffffffca09068811 */ /* 0x000fe200078f60ff */
[----:B------:R-:W-:Y:S01]  /*0800*/  IMAD.MOV.U32 R9, RZ, RZ, 0x43300000 ;  /* 0x43300000ff097424 */ /* 0x000fe200078e00ff */
[----:B------:R-:W-:Y:S02]  /*0810*/  ISETP.GE.U32.AND P1, PT, R13, 0x3ff6a09f, PT ;  /* 0x3ff6a09f0d00780c */ /* 0x000fe40003f26070 */
[----:B------:R-:W-:-:S11]  /*0820*/  IADD3 R8, PT, PT, R6, -0x3ff, RZ ;  /* 0xfffffc0106087810 */ /* 0x000fd60007ffe0ff */
[----:B------:R-:W-:Y:S02]  /*0830*/  @P1 VIADD R11, R13, 0xfff00000 ;  /* 0xfff000000d0b1836 */ /* 0x000fe40000000000 */
[----:B------:R-:W-:-:S03]  /*0840*/  @P1 VIADD R8, R6, 0xfffffc02 ;  /* 0xfffffc0206081836 */ /* 0x000fc60000000000 */
[----:B------:R-:W-:Y:S02]  /*0850*/  @P1 MOV R13, R11 ;  /* 0x0000000b000d1202 */ /* 0x000fe40000000f00 */
[----:B------:R-:W-:-:S04]  /*0860*/  LOP3.LUT R8, R8, 0x80000000, RZ, 0x3c, !PT ;  /* 0x8000000008087812 */ /* 0x000fc800078e3cff */
        /* <DEDUP_REMOVED lines=30> */
[----:B------:R-:W-:-:S03]  /*0a50*/  DFMA R12, R22, R18, UR4 ;  /* 0x00000004160c7e2b */ /* 0x000fc60008000012 */
[----:B------:R-:W-:Y:S02]  /*0a60*/  DMUL R14, R14, R16 ;  /* 0x000000100e0e7228 */ /* 0x000fe40000000000 */
[----:B------:R-:W-:-:S03]  /*0a70*/  DMUL R16, R10, R10 ;  /* 0x0000000a0a107228 */ /* 0x000fc60000000000 */
[----:B------:R-:W-:Y:S01]  /*0a80*/  DADD R20, -R12, UR4 ;  /* 0x000000040c147e29 */ /* 0x000fe20008000100 */
[----:B------:R-:W-:Y:S01]  /*0a90*/  UMOV UR4, 0xb9e7b0 ;  /* 0x00b9e7b000047882 */ /* 0x000fe20000000000 */
[----:B------:R-:W-:-:S03]  /*0aa0*/  UMOV UR5, 0x3c46a4cb ;  /* 0x3c46a4cb00057882 */ /* 0x000fc60000000000 */
[----:B------:R-:W-:-:S03]  /*0ab0*/  DMUL R24, R10, R16 ;  /* 0x000000100a187228 */ /* 0x000fc60000000000 */
[----:B------:R-:W-:Y:S02]  /*0ac0*/  DFMA R18, R22, R18, R20 ;  /* 0x000000121612722b */ /* 0x000fe40000000014 */
[----:B------:R-:W-:Y:S01]  /*0ad0*/  DFMA R20, R10, R10, -R16 ;  /* 0x0000000a0a14722b */ /* 0x000fe20000000810 */
[----:B------:R-:W-:Y:S02]  /*0ae0*/  VIADD R23, R15, 0x100000 ;  /* 0x001000000f177836 */ /* 0x000fe40000000000 */
[----:B------:R-:W-:-:S06]  /*0af0*/  IMAD.MOV.U32 R22, RZ, RZ, R14 ;  /* 0x000000ffff167224 */ /* 0x000fcc00078e000e */
[----:B------:R-:W-:Y:S02]  /*0b00*/  DFMA R20, R10, R22, R20 ;  /* 0x000000160a14722b */ /* 0x000fe40000000014 */
[----:B------:R-:W-:Y:S01]  /*0b10*/  DADD R22, R18, -UR4 ;  /* 0x8000000412167e29 */ /* 0x000fe20008000000 */
[----:B------:R-:W-:Y:S01]  /*0b20*/  UMOV UR4, 0x80000000 ;  /* 0x8000000000047882 */ /* 0x000fe20000000000 */
[----:B------:R-:W-:Y:S01]  /*0b30*/  DFMA R18, R10, R16, -R24 ;  /* 0x000000100a12722b */ /* 0x000fe20000000818 */
[----:B------:R-:W-:Y:S02]  /*0b40*/  UMOV UR5, 0x43300000 ;  /* 0x4330000000057882 */ /* 0x000fe40000000000 */
[----:B------:R-:W-:Y:S01]  /*0b50*/  DADD R8, R8, -UR4 ;  /* 0x8000000408087e29 */ /* 0x000fe20008000000 */
[----:B------:R-:W-:Y:S01]  /*0b60*/  UMOV UR4, 0xfefa39ef ;  /* 0xfefa39ef00047882 */ /* 0x000fe20000000000 */
[----:B------:R-:W-:-:S03]  /*0b70*/  UMOV UR5, 0x3fe62e42 ;  /* 0x3fe62e4200057882 */ /* 0x000fc60000000000 */
        /* <DEDUP_REMOVED lines=15> */
[----:B------:R-:W-:-:S08]  /*0c70*/  DADD R10, R12, R10 ;  /* 0x000000000c0a7229 */ /* 0x000fd0000000000a */
[----:B------:R-:W-:-:S08]  /*0c80*/  DADD R14, R14, R10 ;  /* 0x000000000e0e7229 */ /* 0x000fd0000000000a */
[----:B------:R-:W-:-:S08]  /*0c90*/  DADD R10, R16, R14 ;  /* 0x00000000100a7229 */ /* 0x000fd0000000000e */
[--C-:B------:R-:W-:Y:S02]  /*0ca0*/  DFMA R6, R8, UR4, R10.reuse ;  /* 0x0000000408067c2b */ /* 0x100fe4000800000a */
[----:B------:R-:W-:-:S06]  /*0cb0*/  DADD R16, R16, -R10 ;  /* 0x0000000010107229 */ /* 0x000fcc000000080a */
[----:B------:R-:W-:Y:S02]  /*0cc0*/  DFMA R12, R8, -UR4, R6 ;  /* 0x80000004080c7c2b */ /* 0x000fe40008000006 */
[----:B------:R-:W-:-:S06]  /*0cd0*/  DADD R16, R14, R16 ;  /* 0x000000000e107229 */ /* 0x000fcc0000000010 */
[----:B------:R-:W-:-:S08]  /*0ce0*/  DADD R12, -R10, R12 ;  /* 0x000000000a0c7229 */ /* 0x000fd0000000010c */
[----:B------:R-:W-:-:S08]  /*0cf0*/  DADD R12, R16, -R12 ;  /* 0x00000000100c7229 */ /* 0x000fd0000000080c */
[----:B------:R-:W-:-:S08]  /*0d00*/  DFMA R12, R8, UR10, R12 ;  /* 0x0000000a080c7c2b */ /* 0x000fd0000800000c */
[----:B------:R-:W-:-:S08]  /*0d10*/  DADD R8, R6, R12 ;  /* 0x0000000006087229 */ /* 0x000fd0000000000c */
[----:B------:R-:W-:Y:S02]  /*0d20*/  DADD R10, R6, -R8 ;  /* 0x00000000060a7229 */ /* 0x000fe40000000808 */
[----:B------:R-:W-:-:S06]  /*0d30*/  DMUL R6, R8, 2 ;  /* 0x4000000008067828 */ /* 0x000fcc0000000000 */
[----:B------:R-:W-:Y:S02]  /*0d40*/  DADD R12, R12, R10 ;  /* 0x000000000c0c7229 */ /* 0x000fe4000000000a */
[----:B------:R-:W-:Y:S01]  /*0d50*/  DFMA R8, R8, 2, -R6 ;  /* 0x400000000808782b */ /* 0x000fe20000000806 */
[----:B------:R-:W-:Y:S02]  /*0d60*/  IMAD.MOV.U32 R10, RZ, RZ, 0x652b82fe ;  /* 0x652b82feff0a7424 */ /* 0x000fe400078e00ff */
[----:B------:R-:W-:-:S05]  /*0d70*/  IMAD.MOV.U32 R11, RZ, RZ, 0x3ff71547 ;  /* 0x3ff71547ff0b7424 */ /* 0x000fca00078e00ff */
[----:B------:R-:W-:-:S08]  /*0d80*/  DFMA R12, R12, 2, R8 ;  /* 0x400000000c0c782b */ /* 0x000fd00000000008 */
        /* <DEDUP_REMOVED lines=11> */
[----:B------:R-:W-:Y:S01]  /*0e40*/  MOV R16, 0xfca213ea ;  /* 0xfca213ea00107802 */ /* 0x000fe20000000f00 */
[----:B------:R-:W-:Y:S01]  /*0e50*/  IMAD.MOV.U32 R17, RZ, RZ, 0x3e928af3 ;  /* 0x3e928af3ff117424 */ /* 0x000fe200078e00ff */
[----:B------:R-:W-:-:S05]  /*0e60*/  UMOV UR5, 0x3e5ade15 ;  /* 0x3e5ade1500057882 */ /* 0x000fca0000000000 */
        /* <DEDUP_REMOVED lines=27> */
[----:B------:R-:W-:Y:S02]  /*1020*/  IMAD R7, R10, 0x100000, R15 ;  /* 0x001000000a077824 */ /* 0x000fe400078e020f */
[----:B------:R-:W-:Y:S01]  /*1030*/  IMAD.MOV.U32 R6, RZ, RZ, R14 ;  /* 0x000000ffff067224 */ /* 0x000fe200078e000e */
[----:B------:R-:W-:Y:S06]  /*1040*/  @!P0 BRA `(.L_x_18) ;  /* 0x0000000000308947 */ /* 0x000fec0003800000 */
[----:B------:R-:W-:Y:S01]  /*1050*/  FSETP.GEU.AND P1, PT, |R9|, 4.2275390625, PT ;  /* 0x408748000900780b */ /* 0x000fe20003f2e200 */
[C---:B------:R-:W-:Y:S02]  /*1060*/  DADD R16, R8.reuse, +INF ;  /* 0x7ff0000008107429 */ /* 0x040fe40000000000 */
[----:B------:R-:W-:-:S08]  /*1070*/  DSETP.GEU.AND P0, PT, R8, RZ, PT ;  /* 0x000000ff0800722a */ /* 0x000fd00003f0e000 */
[----:B------:R-:W-:Y:S02]  /*1080*/  FSEL R7, R17, RZ, P0 ;  /* 0x000000ff11077208 */ /* 0x000fe40000000000 */
[----:B------:R-:W-:-:S04]  /*1090*/  @!P1 LEA.HI R6, R10, R10, RZ, 0x1 ;  /* 0x0000000a0a069211 */ /* 0x000fc800078f08ff */
[----:B------:R-:W-:Y:S02]  /*10a0*/  @!P1 SHF.R.S32.HI R9, RZ, 0x1, R6 ;  /* 0x00000001ff099819 */ /* 0x000fe40000011406 */
[----:B------:R-:W-:Y:S02]  /*10b0*/  FSEL R6, R16, RZ, P0 ;  /* 0x000000ff10067208 */ /* 0x000fe40000000000 */
[----:B------:R-:W-:Y:S01]  /*10c0*/  @!P1 LEA R15, R9, R15, 0x14 ;  /* 0x0000000f090f9211 */ /* 0x000fe200078ea0ff */
[----:B------:R-:W-:-:S05]  /*10d0*/  @!P1 IMAD.IADD R8, R10, 0x1, -R9 ;  /* 0x000000010a089824 */ /* 0x000fca00078e0a09 */
[----:B------:R-:W-:Y:S01]  /*10e0*/  @!P1 LEA R9, R8, 0x3ff00000, 0x14 ;  /* 0x3ff0000008099811 */ /* 0x000fe200078ea0ff */
[----:B------:R-:W-:-:S06]  /*10f0*/  @!P1 IMAD.MOV.U32 R8, RZ, RZ, RZ ;  /* 0x000000ffff089224 */ /* 0x000fcc00078e00ff */
[----:B------:R-:W-:-:S11]  /*1100*/  @!P1 DMUL R6, R14, R8 ;  /* 0x000000080e069228 */ /* 0x000fd60000000000 */
.L_x_18:
[----:B------:R-:W-:Y:S02]  /*1110*/  DFMA R12, R12, R6, R6 ;  /* 0x000000060c0c722b */ /* 0x000fe40000000006 */
[----:B------:R-:W-:-:S08]  /*1120*/  DSETP.NEU.AND P0, PT, |R6|, +INF , PT ;  /* 0x7ff000000600742a */ /* 0x000fd00003f0d200 */
[----:B------:R-:W-:Y:S01]  /*1130*/  FSEL R8, R6, R12, !P0 ;  /* 0x0000000c06087208 */ /* 0x000fe20004000000 */
[----:B------:R-:W-:Y:S01]  /*1140*/  IMAD.MOV.U32 R6, RZ, RZ, R0 ;  /* 0x000000ffff067224 */ /* 0x000fe200078e0000 */
[----:B------:R-:W-:Y:S01]  /*1150*/  FSEL R9, R7, R13, !P0 ;  /* 0x0000000d07097208 */ /* 0x000fe20004000000 */
[----:B------:R-:W-:-:S04]  /*1160*/  IMAD.MOV.U32 R7, RZ, RZ, 0x0 ;  /* 0x00000000ff077424 */ /* 0x000fc800078e00ff */
[----:B------:R-:W-:Y:S05]  /*1170*/  RET.REL.NODEC R6 `(_Z20EVALUATE_ERROR_BLOCKiPdS_S_) ;  /* 0xffffffec06a07950 */ /* 0x000fea0003c3ffff */
.L_x_19:
        /* <DEDUP_REMOVED lines=16> */
.L_x_25:


//--------------------- .text._Z10INITIALIZEidPdS_S_ --------------------------
	.section	.text._Z10INITIALIZEidPdS_S_,"ax",@progbits
	.align	128
        .global         _Z10INITIALIZEidPdS_S_
        .type           _Z10INITIALIZEidPdS_S_,@function
        .size           _Z10INITIALIZEidPdS_S_,(.L_x_31 - _Z10INITIALIZEidPdS_S_)
        .other          _Z10INITIALIZEidPdS_S_,@"STO_CUDA_ENTRY STV_DEFAULT"
_Z10INITIALIZEidPdS_S_:
.text._Z10INITIALIZEidPdS_S_:
[----:B------:R-:W-:Y:S01]  /*0000*/  LDC R1, c[0x0][0x37c] ;  /* 0x0000df00ff017b82 */ /* 0x000fe20000000800 */
[----:B------:R-:W0:Y:S07]  /*0010*/  S2R R0, SR_TID.X ;  /* 0x0000000000007919 */ /* 0x000e2e0000002100 */
[----:B------:R-:W0:Y:S01]  /*0020*/  LDC R3, c[0x0][0x360] ;  /* 0x0000d800ff037b82 */ /* 0x000e220000000800 */
[----:B------:R-:W1:Y:S01]  /*0030*/  LDCU UR8, c[0x0][0x380] ;  /* 0x00007000ff0877ac */ /* 0x000e620008000800 */
[----:B------:R-:W2:Y:S06]  /*0040*/  S2R R5, SR_TID.Y ;  /* 0x0000000000057919 */ /* 0x000eac0000002200 */
[----:B------:R-:W0:Y:S08]  /*0050*/  S2UR UR4, SR_CTAID.X ;  /* 0x00000000000479c3 */ /* 0x000e300000002500 */
[----:B------:R-:W2:Y:S08]  /*0060*/  S2UR UR5, SR_CTAID.Y ;  /* 0x00000000000579c3 */ /* 0x000eb00000002600 */
[----:B------:R-:W2:Y:S01]  /*0070*/  LDC R2, c[0x0][0x364] ;  /* 0x0000d900ff027b82 */ /* 0x000ea20000000800 */
[----:B0-----:R-:W-:-:S02]  /*0080*/  IMAD R0, R3, UR4, R0 ;  /* 0x0000000403007c24 */ /* 0x001fc4000f8e0200 */
[----:B--2---:R-:W-:-:S05]  /*0090*/  IMAD R5, R2, UR5, R5 ;  /* 0x0000000502057c24 */ /* 0x004fca000f8e0205 */
[----:B------:R-:W-:-:S04]  /*00a0*/  VIMNMX R2, PT, PT, R0, R5, !PT ;  /* 0x0000000500027248 */ /* 0x000fc80007fe0100 */
[----:B-1----:R-:W-:-:S13]  /*00b0*/  ISETP.GE.AND P0, PT, R2, UR8, PT ;  /* 0x0000000802007c0c */ /* 0x002fda000bf06270 */
[----:B------:R-:W-:Y:S05]  /*00c0*/  @P0 EXIT ;  /* 0x000000000000094d */ /* 0x000fea0003800000 */
[----:B------:R-:W0:Y:S01]  /*00d0*/  LDCU.64 UR10, c[0x0][0x388] ;  /* 0x00007100ff0a77ac */ /* 0x000e220008000a00 */
[----:B------:R-:W0:Y:S01]  /*00e0*/  I2F.F64 R2, R0 ;  /* 0x0000000000027312 */ /* 0x000e220000201c00 */
[----:B------:R-:W-:Y:S01]  /*00f0*/  IMAD.MOV.U32 R10, RZ, RZ, 0x652b82fe ;  /* 0x652b82feff0a7424 */ /* 0x000fe200078e00ff */
[----:B------:R-:W-:Y:S01]  /*0100*/  BSSY.RECONVERGENT B0, `(.L_x_20) ;  /* 0x0000041000007945 */ /* 0x000fe20003800200 */
[----:B------:R-:W-:Y:S01]  /*0110*/  IMAD.MOV.U32 R11, RZ, RZ, 0x3ff71547 ;  /* 0x3ff71547ff0b7424 */ /* 0x000fe200078e00ff */
[----:B------:R-:W-:Y:S01]  /*0120*/  UMOV UR4, 0xfefa39ef ;  /* 0xfefa39ef00047882 */ /* 0x000fe20000000000 */
[----:B------:R-:W-:Y:S01]  /*0130*/  UMOV UR5, 0x3fe62e42 ;  /* 0x3fe62e4200057882 */ /* 0x000fe20000000000 */
[----:B------:R-:W1:Y:S02]  /*0140*/  LDCU.64 UR6, c[0x0][0x358] ;  /* 0x00006b00ff0677ac */ /* 0x000e640008000a00 */
[----:B------:R-:W2:Y:S01]  /*0150*/  I2F.F64.U32 R6, R5 ;  /* 0x0000000500067312 */ /* 0x000ea20000201800 */
[----:B0-----:R-:W-:-:S02]  /*0160*/  DMUL R2, R2, UR10 ;  /* 0x0000000a02027c28 */ /* 0x001fc40008000000 */
[----:B--2---:R-:W-:-:S06]  /*0170*/  DMUL R6, R6, UR10 ;  /* 0x0000000a06067c28 */ /* 0x004fcc0008000000 */
[C---:B------:R-:W-:Y:S02]  /*0180*/  DADD R16, -R2.reuse, 1 ;  /* 0x3ff0000002107429 */ /* 0x040fe40000000100 */
[----:B------:R-:W-:-:S06]  /*0190*/  DADD R8, R2, -R6 ;  /* 0x0000000002087229 */ /* 0x000fcc0000000806 */
[----:B------:R-:W-:Y:S02]  /*01a0*/  DMUL R16, R2, R16 ;  /* 0x0000001002107228 */ /* 0x000fe40000000000 */
[----:B------:R-:W-:Y:S02]  /*01b0*/  DFMA R10, R8, R10, 6.75539944105574400000e+15 ;  /* 0x43380000080a742b */ /* 0x000fe4000000000a */
[----:B------:R-:W-:-:S06]  /*01c0*/  FSETP.GEU.AND P0, PT, |R9|, 4.1917929649353027344, PT ;  /* 0x4086232b0900780b */ /* 0x000fcc0003f0e200 */
[----:B------:R-:W-:-:S08]  /*01d0*/  DADD R12, R10, -6.75539944105574400000e+15 ;  /* 0xc33800000a0c7429 */ /* 0x000fd00000000000 */
[----:B------:R-:W-:Y:S01]  /*01e0*/  DFMA R14, R12, -UR4, R8 ;  /* 0x800000040c0e7c2b */ /* 0x000fe20008000008 */
[----:B------:R-:W-:Y:S01]  /*01f0*/  UMOV UR4, 0x3b39803f ;  /* 0x3b39803f00047882 */ /* 0x000fe20000000000 */
[----:B------:R-:W-:-:S06]  /*0200*/  UMOV UR5, 0x3c7abc9e ;  /* 0x3c7abc9e00057882 */ /* 0x000fcc0000000000 */
[----:B------:R-:W-:Y:S01]  /*0210*/  DFMA R12, R12, -UR4, R14 ;  /* 0x800000040c0c7c2b */ /* 0x000fe2000800000e */
[----:B------:R-:W-:Y:S01]  /*0220*/  UMOV UR4, 0x69ce2bdf ;  /* 0x69ce2bdf00047882 */ /* 0x000fe20000000000 */
[----:B------:R-:W-:Y:S01]  /*0230*/  IMAD.MOV.U32 R14, RZ, RZ, -0x35dec16 ;  /* 0xfca213eaff0e7424 */ /* 0x000fe200078e00ff */
[----:B------:R-:W-:Y:S01]  /*0240*/  MOV R15, 0x3e928af3 ;  /* 0x3e928af3000f7802 */ /* 0x000fe20000000f00 */
        /* <DEDUP_REMOVED lines=26> */
[C---:B------:R-:W-:Y:S02]  /*03f0*/  DFMA R18, R12.reuse, R14, 1 ;  /* 0x3ff000000c12742b */ /* 0x040fe4000000000e */
[----:B------:R-:W0:Y:S06]  /*0400*/  LDC.64 R14, c[0x0][0x3a0] ;  /* 0x0000e800ff0e7b82 */ /* 0x000e2c0000000a00 */
[----:B------:R-:W-:-:S10]  /*0410*/  DFMA R18, R12, R18, 1 ;  /* 0x3ff000000c12742b */ /* 0x000fd40000000012 */
[----:B------:R-:W-:Y:S02]  /*0420*/  IMAD R13, R10, 0x100000, R19 ;  /* 0x001000000a0d7824 */ /* 0x000fe400078e0213 */
[----:B------:R-:W-:Y:S01]  /*0430*/  IMAD.MOV.U32 R12, RZ, RZ, R18 ;  /* 0x000000ffff0c7224 */ /* 0x000fe200078e0012 */
[----:B-1----:R-:W-:Y:S06]  /*0440*/  @!P0 BRA `(.L_x_21) ;  /* 0x0000000000308947 */ /* 0x002fec0003800000 */
[----:B------:R-:W-:Y:S01]  /*0450*/  FSETP.GEU.AND P1, PT, |R9|, 4.2275390625, PT ;  /* 0x408748000900780b */ /* 0x000fe20003f2e200 */
[C---:B------:R-:W-:Y:S02]  /*0460*/  DADD R12, R8.reuse, +INF ;  /* 0x7ff00000080c7429 */ /* 0x040fe40000000000 */
[----:B------:R-:W-:-:S08]  /*0470*/  DSETP.GEU.AND P0, PT, R8, RZ, PT ;  /* 0x000000ff0800722a */ /* 0x000fd00003f0e000 */
[----:B------:R-:W-:Y:S02]  /*0480*/  FSEL R12, R12, RZ, P0 ;  /* 0x000000ff0c0c7208 */ /* 0x000fe40000000000 */
[----:B------:R-:W-:Y:S02]  /*0490*/  @!P1 LEA.HI R4, R10, R10, RZ, 0x1 ;  /* 0x0000000a0a049211 */ /* 0x000fe400078f08ff */
[----:B------:R-:W-:Y:S02]  /*04a0*/  FSEL R13, R13, RZ, P0 ;  /* 0x000000ff0d0d7208 */ /* 0x000fe40000000000 */
[----:B------:R-:W-:-:S04]  /*04b0*/  @!P1 SHF.R.S32.HI R9, RZ, 0x1, R4 ;  /* 0x00000001ff099819 */ /* 0x000fc80000011404 */
[----:B------:R-:W-:Y:S01]  /*04c0*/  @!P1 IADD3 R8, PT, PT, R10, -R9, RZ ;  /* 0x800000090a089210 */ /* 0x000fe20007ffe0ff */
[----:B------:R-:W-:-:S03]  /*04d0*/  @!P1 IMAD R19, R9, 0x100000, R19 ;  /* 0x0010000009139824 */ /* 0x000fc600078e0213 */
[----:B------:R-:W-:Y:S02]  /*04e0*/  @!P1 LEA R9, R8, 0x3ff00000, 0x14 ;  /* 0x3ff0000008099811 */ /* 0x000fe400078ea0ff */
[----:B------:R-:W-:-:S06]  /*04f0*/  @!P1 MOV R8, RZ ;  /* 0x000000ff00089202 */ /* 0x000fcc0000000f00 */
[----:B------:R-:W-:-:S11]  /*0500*/  @!P1 DMUL R12, R18, R8 ;  /* 0x00000008120c9228 */ /* 0x000fd60000000000 */
.L_x_21:
[----:B------:R-:W-:Y:S05]  /*0510*/  BSYNC.RECONVERGENT B0 ;  /* 0x0000000000007941 */ /* 0x000fea0003800200 */
.L_x_20:
[C---:B------:R-:W-:Y:S01]  /*0520*/  DADD R8, -R6.reuse, 1 ;  /* 0x3ff0000006087429 */ /* 0x040fe20000000100 */
[----:B------:R-:W-:Y:S01]  /*0530*/  UIADD3 UR4, UPT, UPT, UR8, -0x1, URZ ;  /* 0xffffffff08047890 */ /* 0x000fe2000fffe0ff */
[----:B------:R-:W-:-:S05]  /*0540*/  DMUL R16, R6, R16 ;  /* 0x0000001006107228 */ /* 0x000fca0000000000 */
[----:B------:R-:W-:-:S03]  /*0550*/  ISETP.NE.AND P0, PT, R0, UR4, PT ;  /* 0x0000000400007c0c */ /* 0x000fc6000bf05270 */
[----:B------:R-:W-:Y:S01]  /*0560*/  DMUL R16, R8, R16 ;  /* 0x0000001008107228 */ /* 0x000fe20000000000 */
[----:B------:R-:W-:Y:S01]  /*0570*/  ISETP.EQ.OR P0, PT, R0, RZ, !P0 ;  /* 0x000000ff0000720c */ /* 0x000fe20004702670 */
[----:B------:R-:W-:-:S03]  /*0580*/  IMAD R9, R5, UR8, R0 ;  /* 0x0000000805097c24 */ /* 0x000fc6000f8e0200 */
[----:B------:R-:W-:Y:S01]  /*0590*/  ISETP.EQ.OR P0, PT, R5, RZ, P0 ;  /* 0x000000ff0500720c */ /* 0x000fe20000702670 */
[----:B0-----:R-:W-:Y:S02]  /*05a0*/  IMAD.WIDE R14, R9, 0x8, R14 ;  /* 0x00000008090e7825 */ /* 0x001fe400078e020e */
[----:B------:R-:W-:Y:S01]  /*05b0*/  DMUL R16, R16, R12 ;  /* 0x0000000c10107228 */ /* 0x000fe20000000000 */
[----:B------:R-:W-:-:S06]  /*05c0*/  ISETP.EQ.OR P0, PT, R5, UR4, P0 ;  /* 0x0000000405007c0c */ /* 0x000fcc0008702670 */
[----:B------:R0:W-:Y:S07]  /*05d0*/  STG.E.64 desc[UR6][R14.64], R16 ;  /* 0x000000100e007986 */ /* 0x0001ee000c101b06 */
[----:B------:R-:W-:Y:S05]  /*05e0*/  @P0 BRA `(.L_x_22) ;  /* 0x0000000000440947 */ /* 0x000fea0003800000 */
[----:B------:R-:W-:Y:S02]  /*05f0*/  DADD R4, R2, R2 ;  /* 0x0000000002047229 */ /* 0x000fe40000000002 */
[----:B------:R-:W-:-:S06]  /*0600*/  DADD R10, R6, -1 ;  /* 0xbff00000060a7429 */ /* 0x000fcc0000000000 */
[----:B0-----:R-:W-:Y:S02]  /*0610*/  DADD R14, R6, -R4 ;  /* 0x00000000060e7229 */ /* 0x001fe40000000804 */
[----:B------:R-:W-:Y:S01]  /*0620*/  DMUL R10, R4, R10 ;  /* 0x0000000a040a7228 */ /* 0x000fe20000000000 */
[----:B------:R-:W0:Y:S05]  /*0630*/  LDC.64 R4, c[0x0][0x390] ;  /* 0x0000e400ff047b82 */ /* 0x000e2a0000000a00 */
[----:B------:R-:W-:-:S03]  /*0640*/  DFMA R14, R2, R6, R14 ;  /* 0x00000006020e722b */ /* 0x000fc6000000000e */
[----:B------:R-:W1:Y:S05]  /*0650*/  LDC.64 R2, c[0x0][0x398] ;  /* 0x0000e600ff027b82 */ /* 0x000e6a0000000a00 */
[----:B------:R-:W-:-:S08]  /*0660*/  DADD R14, R14, 2 ;  /* 0x400000000e0e7429 */ /* 0x000fd00000000000 */
[----:B------:R-:W-:Y:S01]  /*0670*/  DMUL R10, R10, R14 ;  /* 0x0000000e0a0a7228 */ /* 0x000fe20000000000 */
[----:B0-----:R-:W-:-:S07]  /*0680*/  IMAD.WIDE R4, R9, 0x8, R4 ;  /* 0x0000000809047825 */ /* 0x001fce00078e0204 */
[----:B------:R-:W-:Y:S01]  /*0690*/  DMUL R10, R10, R12 ;  /* 0x0000000c0a0a7228 */ /* 0x000fe20000000000 */
[----:B-1----:R-:W-:-:S07]  /*06a0*/  IMAD.WIDE R2, R9, 0x8, R2 ;  /* 0x0000000809027825 */ /* 0x002fce00078e0202 */
[----:B------:R-:W-:Y:S01]  /*06b0*/  DMUL R10, R10, UR10 ;  /* 0x0000000a0a0a7c28 */ /* 0x000fe20008000000 */
[----:B------:R-:W-:Y:S07]  /*06c0*/  STG.E.64 desc[UR6][R2.64], RZ ;  /* 0x000000ff02007986 */ /* 0x000fee000c101b06 */
[----:B------:R-:W-:-:S07]  /*06d0*/  DMUL R10, R10, UR10 ;  /* 0x0000000a0a0a7c28 */ /* 0x000fce0008000000 */
[----:B------:R-:W-:Y:S01]  /*06e0*/  STG.E.64 desc[UR6][R4.64], R10 ;  /* 0x0000000a04007986 */ /* 0x000fe2000c101b06 */
[----:B------:R-:W-:Y:S05]  /*06f0*/  EXIT ;  /* 0x000000000000794d */ /* 0x000fea0003800000 */
.L_x_22:
[----:B------:R-:W1:Y:S08]  /*0700*/  LDC.64 R2, c[0x0][0x398] ;  /* 0x0000e600ff027b82 */ /* 0x000e700000000a00 */
[----:B------:R-:W2:Y:S01]  /*0710*/  LDC.64 R4, c[0x0][0x390] ;  /* 0x0000e400ff047b82 */ /* 0x000ea20000000a00 */
[----:B-1----:R-:W-:-:S05]  /*0720*/  IMAD.WIDE R2, R9, 0x8, R2 ;  /* 0x0000000809027825 */ /* 0x002fca00078e0202 */
[----:B------:R-:W-:Y:S01]  /*0730*/  STG.E.64 desc[UR6][R2.64], R16 ;  /* 0x0000001002007986 */ /* 0x000fe2000c101b06 */
[----:B--2---:R-:W-:-:S05]  /*0740*/  IMAD.WIDE R4, R9, 0x8, R4 ;  /* 0x0000000809047825 */ /* 0x004fca00078e0204 */
[----:B------:R-:W-:Y:S01]  /*0750*/  STG.E.64 desc[UR6][R4.64], RZ ;  /* 0x000000ff04007986 */ /* 0x000fe2000c101b06 */
[----:B------:R-:W-:Y:S05]  /*0760*/  EXIT ;  /* 0x000000000000794d */ /* 0x000fea0003800000 */
.L_x_23:
        /* <DEDUP_REMOVED lines=9> */
.L_x_31:


//--------------------- .nv.shared._Z11RESTRICT_2DiPdS_ --------------------------
	.section	.nv.shared._Z11RESTRICT_2DiPdS_,"aw",@nobits
	.sectionflags	@""
	.align	16
	.zero		1024


//--------------------- .nv.shared.reserved.0     --------------------------
	.section	.nv.shared.reserved.0,"aw",@nobits
	.weak		__nv_reservedSMEM_offset_0_alias
	.size		__nv_reservedSMEM_offset_0_alias, 0, 64
	.other		__nv_reservedSMEM_offset_0_alias,@"STO_CUDA_RESERVED_SHARED STV_DEFAULT"
__nv_reservedSMEM_offset_0_alias:
	.zero		0
	.zero		64


//--------------------- .nv.shared._Z14INTERPOLATE_2DiPdS_ --------------------------
	.section	.nv.shared._Z14INTERPOLATE_2DiPdS_,"aw",@nobits
	.sectionflags	@""
	.align	16
	.zero		1024


//--------------------- .nv.shared._Z5DAXPYidPdS_ --------------------------
	.section	.nv.shared._Z5DAXPYidPdS_,"aw",@nobits
	.sectionflags	@""
	.align	16
	.zero		1024


//--------------------- .nv.shared._Z9LAPLACIANidddPdS_ --------------------------
	.section	.nv.shared._Z9LAPLACIANidddPdS_,"aw",@nobits
	.sectionflags	@""
	.align	16
	.zero		1024


//--------------------- .nv.shared._Z20EVALUATE_ERROR_BLOCKiPdS_S_ --------------------------
	.section	.nv.shared._Z20EVALUATE_ERROR_BLOCKiPdS_S_,"aw",@nobits
	.sectionflags	@""
	.align	16
	.zero		1024


//--------------------- .nv.shared._Z10INITIALIZEidPdS_S_ --------------------------
	.section	.nv.shared._Z10INITIALIZEidPdS_S_,"aw",@nobits
	.sectionflags	@""
	.align	16
	.zero		1024


//--------------------- .nv.constant0._Z11RESTRICT_2DiPdS_ --------------------------
	.section	.nv.constant0._Z11RESTRICT_2DiPdS_,"a",@progbits
	.sectionflags	@""
	.align	4
.nv.constant0._Z11RESTRICT_2DiPdS_:
	.zero		920


//--------------------- .nv.constant0._Z14INTERPOLATE_2DiPdS_ --------------------------
	.section	.nv.constant0._Z14INTERPOLATE_2DiPdS_,"a",@progbits
	.sectionflags	@""
	.align	4
.nv.constant0._Z14INTERPOLATE_2DiPdS_:
	.zero		920


//--------------------- .nv.constant0._Z5DAXPYidPdS_ --------------------------
	.section	.nv.constant0._Z5DAXPYidPdS_,"a",@progbits
	.sectionflags	@""
	.align	4
.nv.constant0._Z5DAXPYidPdS_:
	.zero		928


//--------------------- .nv.constant0._Z9LAPLACIANidddPdS_ --------------------------
	.section	.nv.constant0._Z9LAPLACIANidddPdS_,"a",@progbits
	.sectionflags	@""
	.align	4
.nv.constant0._Z9LAPLACIANidddPdS_:
	.zero		944


//--------------------- .nv.constant0._Z20EVALUATE_ERROR_BLOCKiPdS_S_ --------------------------
	.section	.nv.constant0._Z20EVALUATE_ERROR_BLOCKiPdS_S_,"a",@progbits
	.sectionflags	@""
	.align	4
.nv.constant0._Z20EVALUATE_ERROR_BLOCKiPdS_S_:
	.zero		928


//--------------------- .nv.constant0._Z10INITIALIZEidPdS_S_ --------------------------
	.section	.nv.constant0._Z10INITIALIZEidPdS_S_,"a",@progbits
	.sectionflags	@""
	.align	4
.nv.constant0._Z10INITIALIZEidPdS_S_:
	.zero		936


//--------------------- SYMBOLS --------------------------

	.type		.nv.reservedSmem.offset0,@object
	.size		.nv.reservedSmem.offset0,0x4
	.type		.nv.reservedSmem.cap,@object
	.size		.nv.reservedSmem.cap,0x4
